	.target	sm_90a

	.elftype	@"ET_EXEC"


//--------------------- .note.nv.tkinfo           --------------------------
	.section	.note.nv.tkinfo,"",@"SHT_NOTE"
	.sectionflags	@"SHF_NOTE_NV_TKINFO"
	.tkinfo
        /*0018*/ 	.word	0x00000002
        /*0030*/ 	.string	""
        /*0030*/ 	.string	"ptxas"
        /*0030*/ 	.string	"Cuda compilation tools, release 13.0, V13.0.88"
        /*0030*/ 	.string	"Build cuda_13.0.r13.0/compiler.36424714_0"
        /*0030*/ 	.string	"-arch sm_90a -m 64 "



//--------------------- .note.nv.cuinfo           --------------------------
	.section	.note.nv.cuinfo,"",@"SHT_NOTE"
	.sectionflags	@"SHF_NOTE_NV_CUINFO"
        /*0018*/ 	.short	0x0002
        /*001a*/ 	.short	0x005a
        /*001c*/ 	.short	0x0082
	.zero		2


//--------------------- .nv.info                  --------------------------
	.section	.nv.info,"",@"SHT_CUDA_INFO"
	.align	4


	//----- nvinfo : EIATTR_REGCOUNT
	.align		4
        /*0000*/ 	.byte	0x04, 0x2f
        /*0002*/ 	.short	(.L_15 - .L_14)
	.align		4
.L_14:
        /*0004*/ 	.word	index@(_ZN7cutlass13device_kernelINS_4gemm6kernel13GemmUniversalIN4cute5tupleIJiiiiEEENS1_10collective13CollectiveMmaINS1_34MainloopSm90TmaGmmaWarpSpecializedILi4ENS5_IJNS4_1CILi1EEENSA_ILi4EEESB_EEENS1_35KernelTmaWarpSpecializedCooperativeEEENS5_IJNSA_ILi128EEENSA_ILi256EEENSA_ILi64EEEEEENS_6half_tENS5_IJlSB_lEEESK_SL_NS4_8TiledMMAINS4_8MMA_AtomIJNS4_4SM904GMMA26MMA_64x256x16_F32F16F16_SSILNSP_5MajorE0ELSR_0ELNSP_7ScaleInE1ELSS_1EEEEEENS4_6LayoutINS5_IJNSA_ILi2EEESB_SB_EEENS5_IJSB_NSA_ILi0EEESY_EEEEENS5_IJNS4_10UnderscoreES11_S11_EEEEENS4_23SM90_TMA_LOAD_MULTICASTENS4_14ComposedLayoutINS4_7SwizzleILi3ELi4ELi3EEENS4_18smem_ptr_flag_bitsILi16EEENSV_INS5_IJNSA_ILi8EEESI_EEENS5_IJSI_SB_EEEEEEEvNS4_8identityENS4_13SM90_TMA_LOADES1E_vS1F_EENS_8epilogue10collective6detail29Sm90TmaWarpSpecializedAdapterINS1J_15DefaultEpilogueISK_SL_SL_NS1I_6thread17LinearCombinationISK_Li1EffLNS1N_9ScaleType4KindE0ELNS_15FloatRoundStyleE2ESK_EENS1_15EpilogueDefaultEEEEEvvEEEEvNT_6ParamsE)
        /*0008*/ 	.word	0x000000a8


	//----- nvinfo : EIATTR_FRAME_SIZE
	.align		4
.L_15:
        /*000c*/ 	.byte	0x04, 0x11
        /*000e*/ 	.short	(.L_17 - .L_16)
	.align		4
.L_16:
        /*0010*/ 	.word	index@(_ZN7cutlass13device_kernelINS_4gemm6kernel13GemmUniversalIN4cute5tupleIJiiiiEEENS1_10collective13CollectiveMmaINS1_34MainloopSm90TmaGmmaWarpSpecializedILi4ENS5_IJNS4_1CILi1EEENSA_ILi4EEESB_EEENS1_35KernelTmaWarpSpecializedCooperativeEEENS5_IJNSA_ILi128EEENSA_ILi256EEENSA_ILi64EEEEEENS_6half_tENS5_IJlSB_lEEESK_SL_NS4_8TiledMMAINS4_8MMA_AtomIJNS4_4SM904GMMA26MMA_64x256x16_F32F16F16_SSILNSP_5MajorE0ELSR_0ELNSP_7ScaleInE1ELSS_1EEEEEENS4_6LayoutINS5_IJNSA_ILi2EEESB_SB_EEENS5_IJSB_NSA_ILi0EEESY_EEEEENS5_IJNS4_10UnderscoreES11_S11_EEEEENS4_23SM90_TMA_LOAD_MULTICASTENS4_14ComposedLayoutINS4_7SwizzleILi3ELi4ELi3EEENS4_18smem_ptr_flag_bitsILi16EEENSV_INS5_IJNSA_ILi8EEESI_EEENS5_IJSI_SB_EEEEEEEvNS4_8identityENS4_13SM90_TMA_LOADES1E_vS1F_EENS_8epilogue10collective6detail29Sm90TmaWarpSpecializedAdapterINS1J_15DefaultEpilogueISK_SL_SL_NS1I_6thread17LinearCombinationISK_Li1EffLNS1N_9ScaleType4KindE0ELNS_15FloatRoundStyleE2ESK_EENS1_15EpilogueDefaultEEEEEvvEEEEvNT_6ParamsE)
        /*0014*/ 	.word	0x00000000


	//----- nvinfo : EIATTR_MIN_STACK_SIZE
	.align		4
.L_17:
        /*0018*/ 	.byte	0x04, 0x12
        /*001a*/ 	.short	(.L_19 - .L_18)
	.align		4
.L_18:
        /*001c*/ 	.word	index@(_ZN7cutlass13device_kernelINS_4gemm6kernel13GemmUniversalIN4cute5tupleIJiiiiEEENS1_10collective13CollectiveMmaINS1_34MainloopSm90TmaGmmaWarpSpecializedILi4ENS5_IJNS4_1CILi1EEENSA_ILi4EEESB_EEENS1_35KernelTmaWarpSpecializedCooperativeEEENS5_IJNSA_ILi128EEENSA_ILi256EEENSA_ILi64EEEEEENS_6half_tENS5_IJlSB_lEEESK_SL_NS4_8TiledMMAINS4_8MMA_AtomIJNS4_4SM904GMMA26MMA_64x256x16_F32F16F16_SSILNSP_5MajorE0ELSR_0ELNSP_7ScaleInE1ELSS_1EEEEEENS4_6LayoutINS5_IJNSA_ILi2EEESB_SB_EEENS5_IJSB_NSA_ILi0EEESY_EEEEENS5_IJNS4_10UnderscoreES11_S11_EEEEENS4_23SM90_TMA_LOAD_MULTICASTENS4_14ComposedLayoutINS4_7SwizzleILi3ELi4ELi3EEENS4_18smem_ptr_flag_bitsILi16EEENSV_INS5_IJNSA_ILi8EEESI_EEENS5_IJSI_SB_EEEEEEEvNS4_8identityENS4_13SM90_TMA_LOADES1E_vS1F_EENS_8epilogue10collective6detail29Sm90TmaWarpSpecializedAdapterINS1J_15DefaultEpilogueISK_SL_SL_NS1I_6thread17LinearCombinationISK_Li1EffLNS1N_9ScaleType4KindE0ELNS_15FloatRoundStyleE2ESK_EENS1_15EpilogueDefaultEEEEEvvEEEEvNT_6ParamsE)
        /*0020*/ 	.word	0x00000000
.L_19:


//--------------------- .nv.compat                --------------------------
	.section	.nv.compat,"",@"SHT_CUDA_COMPAT_INFO"
	.align	4
        /*0000*/ 	.byte	0x02, 0x09, 0x01, 0x00, 0x02, 0x02, 0x04, 0x00, 0x02, 0x05, 0x05, 0x00, 0x03, 0x07, 0x01, 0x01
        /*0010*/ 	.byte	0x02, 0x03, 0x01, 0x00, 0x02, 0x06, 0x01, 0x00, 0x04, 0x0b, 0x08, 0x00, 0x00, 0x00, 0x00, 0x00
        /*0020*/ 	.byte	0x00, 0x00, 0x00, 0x00


//--------------------- .nv.info._ZN7cutlass13device_kernelINS_4gemm6kernel13GemmUniversalIN4cute5tupleIJiiiiEEENS1_10collective13CollectiveMmaINS1_34MainloopSm90TmaGmmaWarpSpecializedILi4ENS5_IJNS4_1CILi1EEENSA_ILi4EEESB_EEENS1_35KernelTmaWarpSpecializedCooperativeEEENS5_IJNSA_ILi128EEENSA_ILi256EEENSA_ILi64EEEEEENS_6half_tENS5_IJlSB_lEEESK_SL_NS4_8TiledMMAINS4_8MMA_AtomIJNS4_4SM904GMMA26MMA_64x256x16_F32F16F16_SSILNSP_5MajorE0ELSR_0ELNSP_7ScaleInE1ELSS_1EEEEEENS4_6LayoutINS5_IJNSA_ILi2EEESB_SB_EEENS5_IJSB_NSA_ILi0EEESY_EEEEENS5_IJNS4_10UnderscoreES11_S11_EEEEENS4_23SM90_TMA_LOAD_MULTICASTENS4_14ComposedLayoutINS4_7SwizzleILi3ELi4ELi3EEENS4_18smem_ptr_flag_bitsILi16EEENSV_INS5_IJNSA_ILi8EEESI_EEENS5_IJSI_SB_EEEEEEEvNS4_8identityENS4_13SM90_TMA_LOADES1E_vS1F_EENS_8epilogue10collective6detail29Sm90TmaWarpSpecializedAdapterINS1J_15DefaultEpilogueISK_SL_SL_NS1I_6thread17LinearCombinationISK_Li1EffLNS1N_9ScaleType4KindE0ELNS_15FloatRoundStyleE2ESK_EENS1_15EpilogueDefaultEEEEEvvEEEEvNT_6ParamsE --------------------------
	.section	.nv.info._ZN7cutlass13device_kernelINS_4gemm6kernel13GemmUniversalIN4cute5tupleIJiiiiEEENS1_10collective13CollectiveMmaINS1_34MainloopSm90TmaGmmaWarpSpecializedILi4ENS5_IJNS4_1CILi1EEENSA_ILi4EEESB_EEENS1_35KernelTmaWarpSpecializedCooperativeEEENS5_IJNSA_ILi128EEENSA_ILi256EEENSA_ILi64EEEEEENS_6half_tENS5_IJlSB_lEEESK_SL_NS4_8TiledMMAINS4_8MMA_AtomIJNS4_4SM904GMMA26MMA_64x256x16_F32F16F16_SSILNSP_5MajorE0ELSR_0ELNSP_7ScaleInE1ELSS_1EEEEEENS4_6LayoutINS5_IJNSA_ILi2EEESB_SB_EEENS5_IJSB_NSA_ILi0EEESY_EEEEENS5_IJNS4_10UnderscoreES11_S11_EEEEENS4_23SM90_TMA_LOAD_MULTICASTENS4_14ComposedLayoutINS4_7SwizzleILi3ELi4ELi3EEENS4_18smem_ptr_flag_bitsILi16EEENSV_INS5_IJNSA_ILi8EEESI_EEENS5_IJSI_SB_EEEEEEEvNS4_8identityENS4_13SM90_TMA_LOADES1E_vS1F_EENS_8epilogue10collective6detail29Sm90TmaWarpSpecializedAdapterINS1J_15DefaultEpilogueISK_SL_SL_NS1I_6thread17LinearCombinationISK_Li1EffLNS1N_9ScaleType4KindE0ELNS_15FloatRoundStyleE2ESK_EENS1_15EpilogueDefaultEEEEEvvEEEEvNT_6ParamsE,"",@"SHT_CUDA_INFO"
	.sectionflags	@""
	.align	4


	//----- nvinfo : EIATTR_CUDA_API_VERSION
	.align		4
        /*0000*/ 	.byte	0x04, 0x37
        /*0002*/ 	.short	(.L_21 - .L_20)
.L_20:
        /*0004*/ 	.word	0x00000082


	//----- nvinfo : EIATTR_KPARAM_INFO
	.align		4
.L_21:
        /*0008*/ 	.byte	0x04, 0x17
        /*000a*/ 	.short	(.L_23 - .L_22)
.L_22:
        /*000c*/ 	.word	0x00000000
        /*0010*/ 	.short	0x0000
        /*0012*/ 	.short	0x0070
        /*0014*/ 	.byte	0x00, 0xf0, 0x01, 0x10


	//----- nvinfo : EIATTR_SPARSE_MMA_MASK
	.align		4
.L_23:
        /*0018*/ 	.byte	0x03, 0x50
        /*001a*/ 	.short	0x0000


	//----- nvinfo : EIATTR_MAXREG_COUNT
	.align		4
        /*001c*/ 	.byte	0x03, 0x1b
        /*001e*/ 	.short	0x00a8


	//----- nvinfo : EIATTR_NUM_BARRIERS
	.align		4
        /*0020*/ 	.byte	0x02, 0x4c
        /*0022*/ 	.byte	0x01
	.zero		1


	//----- nvinfo : EIATTR_EXTERNS
	.align		4
        /*0024*/ 	.byte	0x04, 0x0f
        /*0026*/ 	.short	(.L_25 - .L_24)


	//   ....[0]....
	.align		4
.L_24:
        /*0028*/ 	.word	index@(__assertfail)


	//----- nvinfo : EIATTR_MERCURY_ISA_VERSION
	.align		4
.L_25:
        /*002c*/ 	.byte	0x03, 0x5f
        /*002e*/ 	.short	0x0101


	//----- nvinfo : EIATTR_INT_WARP_WIDE_INSTR_OFFSETS
	.align		4
        /*0030*/ 	.byte	0x04, 0x31
        /*0032*/ 	.short	(.L_27 - .L_26)


	//   ....[0]....
.L_26:
        /*0034*/ 	.word	0x00000420


	//   ....[1]....
        /*0038*/ 	.word	0x00000440


	//   ....[2]....
        /*003c*/ 	.word	0x00000610


	//   ....[3]....
        /*0040*/ 	.word	0x00001cc0


	//----- nvinfo : EIATTR_COOP_GROUP_MASK_REGIDS
	.align		4
.L_27:
        /*0044*/ 	.byte	0x04, 0x29
        /*0046*/ 	.short	(.L_29 - .L_28)


	//   ....[0]....
.L_28:
        /*0048*/ 	.word	0xffffffff


	//   ....[1]....
        /*004c*/ 	.word	0xffffffff


	//   ....[2]....
        /*0050*/ 	.word	0xffffffff


	//   ....[3]....
        /*0054*/ 	.word	0xffffffff


	//   ....[4]....
        /*0058*/ 	.word	0xffffffff


	//   ....[5]....
        /*005c*/ 	.word	0xffffffff


	//----- nvinfo : EIATTR_COOP_GROUP_INSTR_OFFSETS
	.align		4
.L_29:
        /*0060*/ 	.byte	0x04, 0x28
        /*0062*/ 	.short	(.L_31 - .L_30)


	//   ....[0]....
.L_30:
        /*0064*/ 	.word	0x00000060


	//   ....[1]....
        /*0068*/ 	.word	0x00000070


	//   ....[2]....
        /*006c*/ 	.word	0x00000130


	//   ....[3]....
        /*0070*/ 	.word	0x000002d0


	//   ....[4]....
        /*0074*/ 	.word	0x00000780


	//   ....[5]....
        /*0078*/ 	.word	0x000011d0


	//----- nvinfo : EIATTR_REG_RECONFIG
	.align		4
.L_31:
        /*007c*/ 	.byte	0x01, 0x54
	.zero		2


	//----- nvinfo : EIATTR_SYSCALL_OFFSETS
	.align		4
        /*0080*/ 	.byte	0x04, 0x46
        /*0082*/ 	.short	(.L_33 - .L_32)


	//   ....[0]....
.L_32:
        /*0084*/ 	.word	0x00001390


	//----- nvinfo : EIATTR_MBARRIER_INSTR_OFFSETS
	.align		4
.L_33:
        /*0088*/ 	.byte	0x04, 0x39
        /*008a*/ 	.short	(.L_35 - .L_34)


	//   ....[0]....
.L_34:
        /*008c*/ 	.word	0x00000230
        /*0090*/ 	.word	0x000000ff
        /*0094*/ 	.word	0x00000000
        /*0098*/ 	.short	0x0100
        /*009a*/ 	.byte	0x08
	.zero		1


	//   ....[1]....
        /*009c*/ 	.word	0x00000240
        /*00a0*/ 	.word	0x000000ff
        /*00a4*/ 	.word	0x00000020
        /*00a8*/ 	.short	0x0100
        /*00aa*/ 	.byte	0x08
	.zero		1


	//   ....[2]....
        /*00ac*/ 	.word	0x00000250
        /*00b0*/ 	.word	0x000000ff
        /*00b4*/ 	.word	0x00000008
        /*00b8*/ 	.short	0x0100
        /*00ba*/ 	.byte	0x08
	.zero		1


	//   ....[3]....
        /*00bc*/ 	.word	0x00000260
        /*00c0*/ 	.word	0x000000ff
        /*00c4*/ 	.word	0x00000028
        /*00c8*/ 	.short	0x0100
        /*00ca*/ 	.byte	0x08
	.zero		1


	//   ....[4]....
        /*00cc*/ 	.word	0x00000270
        /*00d0*/ 	.word	0x000000ff
        /*00d4*/ 	.word	0x00000010
        /*00d8*/ 	.short	0x0100
        /*00da*/ 	.byte	0x08
	.zero		1


	//   ....[5]....
        /*00dc*/ 	.word	0x00000280
        /*00e0*/ 	.word	0x000000ff
        /*00e4*/ 	.word	0x00000030
        /*00e8*/ 	.short	0x0100
        /*00ea*/ 	.byte	0x08
	.zero		1


	//   ....[6]....
        /*00ec*/ 	.word	0x00000290
        /*00f0*/ 	.word	0x000000ff
        /*00f4*/ 	.word	0x00000018
        /*00f8*/ 	.short	0x0100
        /*00fa*/ 	.byte	0x08
	.zero		1


	//   ....[7]....
        /*00fc*/ 	.word	0x000002a0
        /*0100*/ 	.word	0x000000ff
        /*0104*/ 	.word	0x00000038
        /*0108*/ 	.short	0x0100
        /*010a*/ 	.byte	0x08
	.zero		1


	//   ....[8]....
        /*010c*/ 	.word	0x00000690
        /*0110*/ 	.word	0x000000ff
        /*0114*/ 	.word	0x00000050
        /*0118*/ 	.short	0x0100
        /*011a*/ 	.byte	0x06
	.zero		1


	//   ....[9]....
        /*011c*/ 	.word	0x00000720
        /*0120*/ 	.word	0x000000ff
        /*0124*/ 	.word	0x00000058
        /*0128*/ 	.short	0x0100
        /*012a*/ 	.byte	0x06
	.zero		1


	//   ....[10]....
        /*012c*/ 	.word	0x00001450
        /*0130*/ 	.word	0x00000003
        /*0134*/ 	.word	0x00000000
        /*0138*/ 	.short	0x010a
        /*013a*/ 	.byte	0x3f
	.zero		1


	//   ....[11]....
        /*013c*/ 	.word	0x00001490
        /*0140*/ 	.word	0x00000003
        /*0144*/ 	.word	0x00000000
        /*0148*/ 	.short	0x010a
        /*014a*/ 	.byte	0x3f
	.zero		1


	//   ....[12]....
        /*014c*/ 	.word	0x00001890
        /*0150*/ 	.word	0x00000005
        /*0154*/ 	.word	0x00000000
        /*0158*/ 	.short	0x010a
        /*015a*/ 	.byte	0x3f
	.zero		1


	//   ....[13]....
        /*015c*/ 	.word	0x000018d0
        /*0160*/ 	.word	0x00000005
        /*0164*/ 	.word	0x00000000
        /*0168*/ 	.short	0x010a
        /*016a*/ 	.byte	0x3f
	.zero		1


	//   ....[14]....
        /*016c*/ 	.word	0x00001b60
        /*0170*/ 	.word	0x00000005
        /*0174*/ 	.word	0x00000000
        /*0178*/ 	.short	0x0101
        /*017a*/ 	.byte	0x3f
	.zero		1


	//   ....[15]....
        /*017c*/ 	.word	0x00001d40
        /*0180*/ 	.word	0x00000003
        /*0184*/ 	.word	0x00000000
        /*0188*/ 	.short	0x0101
        /*018a*/ 	.byte	0x3f
	.zero		1


	//   ....[16]....
        /*018c*/ 	.word	0x0000ab30
        /*0190*/ 	.word	0x00000016
        /*0194*/ 	.word	0x00000020
        /*0198*/ 	.short	0x010a
        /*019a*/ 	.byte	0x3f
	.zero		1


	//   ....[17]....
        /*019c*/ 	.word	0x0000af00
        /*01a0*/ 	.word	0x00000005
        /*01a4*/ 	.word	0x00000058
        /*01a8*/ 	.short	0x0101
        /*01aa*/ 	.byte	0x3f
	.zero		1


	//   ....[18]....
        /*01ac*/ 	.word	0x0000b610
        /*01b0*/ 	.word	0x00000007
        /*01b4*/ 	.word	0x00000000
        /*01b8*/ 	.short	0x010a
        /*01ba*/ 	.byte	0x3f
	.zero		1


	//   ....[19]....
        /*01bc*/ 	.word	0x0000b690
        /*01c0*/ 	.word	0x00000008
        /*01c4*/ 	.word	0x00000000
        /*01c8*/ 	.short	0x010a
        /*01ca*/ 	.byte	0x3f
	.zero		1


	//   ....[20]....
        /*01cc*/ 	.word	0x0000b720
        /*01d0*/ 	.word	0x0000000b
        /*01d4*/ 	.word	0x00000000
        /*01d8*/ 	.short	0x010a
        /*01da*/ 	.byte	0x3f
	.zero		1


	//   ....[21]....
        /*01dc*/ 	.word	0x0000b7b0
        /*01e0*/ 	.word	0x00000003
        /*01e4*/ 	.word	0x00000000
        /*01e8*/ 	.short	0x010a
        /*01ea*/ 	.byte	0x3f
	.zero		1


	//   ....[22]....
        /*01ec*/ 	.word	0x0000b810
        /*01f0*/ 	.word	0x00000003
        /*01f4*/ 	.word	0x00000000
        /*01f8*/ 	.short	0x010a
        /*01fa*/ 	.byte	0x3f
	.zero		1


	//   ....[23]....
        /*01fc*/ 	.word	0x0000b860
        /*0200*/ 	.word	0x00000005
        /*0204*/ 	.word	0x00000000
        /*0208*/ 	.short	0x010a
        /*020a*/ 	.byte	0x3f
	.zero		1


	//   ....[24]....
        /*020c*/ 	.word	0x0000b930
        /*0210*/ 	.word	0x00000016
        /*0214*/ 	.word	0x00000020
        /*0218*/ 	.short	0x010a
        /*021a*/ 	.byte	0x3f
	.zero		1


	//   ....[25]....
        /*021c*/ 	.word	0x0000ba00
        /*0220*/ 	.word	0x00000007
        /*0224*/ 	.word	0x00000000
        /*0228*/ 	.short	0x010a
        /*022a*/ 	.byte	0x3f
	.zero		1


	//   ....[26]....
        /*022c*/ 	.word	0x0000ba50
        /*0230*/ 	.word	0x00000008
        /*0234*/ 	.word	0x00000000
        /*0238*/ 	.short	0x010a
        /*023a*/ 	.byte	0x3f
	.zero		1


	//   ....[27]....
        /*023c*/ 	.word	0x0000baa0
        /*0240*/ 	.word	0x0000000b
        /*0244*/ 	.word	0x00000000
        /*0248*/ 	.short	0x010a
        /*024a*/ 	.byte	0x3f
	.zero		1


	//----- nvinfo : EIATTR_NUM_MBARRIERS
	.align		4
.L_35:
        /*024c*/ 	.byte	0x03, 0x38
        /*024e*/ 	.short	0x000a


	//----- nvinfo : EIATTR_EXIT_INSTR_OFFSETS
	.align		4
        /*0250*/ 	.byte	0x04, 0x1c
        /*0252*/ 	.short	(.L_37 - .L_36)


	//   ....[0]....
.L_36:
        /*0254*/ 	.word	0x000008e0


	//   ....[1]....
        /*0258*/ 	.word	0x00001100


	//   ....[2]....
        /*025c*/ 	.word	0x0000a250


	//   ....[3]....
        /*0260*/ 	.word	0x0000a7b0


	//   ....[4]....
        /*0264*/ 	.word	0x0000b800


	//----- nvinfo : EIATTR_MAX_THREADS
	.align		4
.L_37:
        /*0268*/ 	.byte	0x04, 0x05
        /*026a*/ 	.short	(.L_39 - .L_38)
.L_38:
        /*026c*/ 	.word	0x00000180
        /*0270*/ 	.word	0x00000001
        /*0274*/ 	.word	0x00000001


	//----- nvinfo : EIATTR_CRS_STACK_SIZE
	.align		4
.L_39:
        /*0278*/ 	.byte	0x04, 0x1e
        /*027a*/ 	.short	(.L_41 - .L_40)
.L_40:
        /*027c*/ 	.word	0x00000000


	//----- nvinfo : EIATTR_CBANK_PARAM_SIZE
	.align		4
.L_41:
        /*0280*/ 	.byte	0x03, 0x19
        /*0282*/ 	.short	0x0470


	//----- nvinfo : EIATTR_PARAM_CBANK
	.align		4
        /*0284*/ 	.byte	0x04, 0x0a
        /*0286*/ 	.short	(.L_43 - .L_42)
	.align		4
.L_42:
        /*0288*/ 	.word	index@(.nv.constant0._ZN7cutlass13device_kernelINS_4gemm6kernel13GemmUniversalIN4cute5tupleIJiiiiEEENS1_10collective13CollectiveMmaINS1_34MainloopSm90TmaGmmaWarpSpecializedILi4ENS5_IJNS4_1CILi1EEENSA_ILi4EEESB_EEENS1_35KernelTmaWarpSpecializedCooperativeEEENS5_IJNSA_ILi128EEENSA_ILi256EEENSA_ILi64EEEEEENS_6half_tENS5_IJlSB_lEEESK_SL_NS4_8TiledMMAINS4_8MMA_AtomIJNS4_4SM904GMMA26MMA_64x256x16_F32F16F16_SSILNSP_5MajorE0ELSR_0ELNSP_7ScaleInE1ELSS_1EEEEEENS4_6LayoutINS5_IJNSA_ILi2EEESB_SB_EEENS5_IJSB_NSA_ILi0EEESY_EEEEENS5_IJNS4_10UnderscoreES11_S11_EEEEENS4_23SM90_TMA_LOAD_MULTICASTENS4_14ComposedLayoutINS4_7SwizzleILi3ELi4ELi3EEENS4_18smem_ptr_flag_bitsILi16EEENSV_INS5_IJNSA_ILi8EEESI_EEENS5_IJSI_SB_EEEEEEEvNS4_8identityENS4_13SM90_TMA_LOADES1E_vS1F_EENS_8epilogue10collective6detail29Sm90TmaWarpSpecializedAdapterINS1J_15DefaultEpilogueISK_SL_SL_NS1I_6thread17LinearCombinationISK_Li1EffLNS1N_9ScaleType4KindE0ELNS_15FloatRoundStyleE2ESK_EENS1_15EpilogueDefaultEEEEEvvEEEEvNT_6ParamsE)
        /*028c*/ 	.short	0x0210
        /*028e*/ 	.short	0x0470


	//----- nvinfo : EIATTR_SW_WAR
	.align		4
.L_43:
        /*0290*/ 	.byte	0x04, 0x36
        /*0292*/ 	.short	(.L_45 - .L_44)
.L_44:
        /*0294*/ 	.word	0x00000008
.L_45:


//--------------------- .nv.callgraph             --------------------------
	.section	.nv.callgraph,"",@"SHT_CUDA_CALLGRAPH"
	.align	4
	.sectionentsize	8
	.align		4
        /*0000*/ 	.word	0x00000000
	.align		4
        /*0004*/ 	.word	0xffffffff
	.align		4
        /*0008*/ 	.word	index@(_ZN7cutlass13device_kernelINS_4gemm6kernel13GemmUniversalIN4cute5tupleIJiiiiEEENS1_10collective13CollectiveMmaINS1_34MainloopSm90TmaGmmaWarpSpecializedILi4ENS5_IJNS4_1CILi1EEENSA_ILi4EEESB_EEENS1_35KernelTmaWarpSpecializedCooperativeEEENS5_IJNSA_ILi128EEENSA_ILi256EEENSA_ILi64EEEEEENS_6half_tENS5_IJlSB_lEEESK_SL_NS4_8TiledMMAINS4_8MMA_AtomIJNS4_4SM904GMMA26MMA_64x256x16_F32F16F16_SSILNSP_5MajorE0ELSR_0ELNSP_7ScaleInE1ELSS_1EEEEEENS4_6LayoutINS5_IJNSA_ILi2EEESB_SB_EEENS5_IJSB_NSA_ILi0EEESY_EEEEENS5_IJNS4_10UnderscoreES11_S11_EEEEENS4_23SM90_TMA_LOAD_MULTICASTENS4_14ComposedLayoutINS4_7SwizzleILi3ELi4ELi3EEENS4_18smem_ptr_flag_bitsILi16EEENSV_INS5_IJNSA_ILi8EEESI_EEENS5_IJSI_SB_EEEEEEEvNS4_8identityENS4_13SM90_TMA_LOADES1E_vS1F_EENS_8epilogue10collective6detail29Sm90TmaWarpSpecializedAdapterINS1J_15DefaultEpilogueISK_SL_SL_NS1I_6thread17LinearCombinationISK_Li1EffLNS1N_9ScaleType4KindE0ELNS_15FloatRoundStyleE2ESK_EENS1_15EpilogueDefaultEEEEEvvEEEEvNT_6ParamsE)
	.align		4
        /*000c*/ 	.word	index@(__assertfail)
	.align		4
        /*0010*/ 	.word	0x00000000
	.align		4
        /*0014*/ 	.word	0xfffffffe
	.align		4
        /*0018*/ 	.word	0x00000000
	.align		4
        /*001c*/ 	.word	0xfffffffd
	.align		4
        /*0020*/ 	.word	0x00000000
	.align		4
        /*0024*/ 	.word	0xfffffffc


//--------------------- .nv.constant4             --------------------------
	.section	.nv.constant4,"a",@progbits
	.align	8
	.align		8
.nv.constant4:
        /*0000*/ 	.dword	__assertfail
	.align		8
        /*0008*/ 	.dword	__unnamed_1
	.align		8
        /*0010*/ 	.dword	_ZN40_INTERNAL_41680ceb_4_k_cu_add5f0f6_266404cuda3std3__45__cpo5beginE
	.align		8
        /*0018*/ 	.dword	_ZN40_INTERNAL_41680ceb_4_k_cu_add5f0f6_266404cuda3std3__45__cpo3endE
	.align		8
        /*0020*/ 	.dword	_ZN40_INTERNAL_41680ceb_4_k_cu_add5f0f6_266404cuda3std3__45__cpo6cbeginE
	.align		8
        /*0028*/ 	.dword	_ZN40_INTERNAL_41680ceb_4_k_cu_add5f0f6_266404cuda3std3__45__cpo4cendE
	.align		8
        /*0030*/ 	.dword	_ZN40_INTERNAL_41680ceb_4_k_cu_add5f0f6_266404cuda3std3__442_GLOBAL__N__41680ceb_4_k_cu_add5f0f6_266406ignoreE
	.align		8
        /*0038*/ 	.dword	_ZN40_INTERNAL_41680ceb_4_k_cu_add5f0f6_266404cuda3std3__419piecewise_constructE
	.align		8
        /*0040*/ 	.dword	_ZN40_INTERNAL_41680ceb_4_k_cu_add5f0f6_266404cuda3std3__48in_placeE
	.align		8
        /*0048*/ 	.dword	_ZN40_INTERNAL_41680ceb_4_k_cu_add5f0f6_266404cuda3std6ranges3__45__cpo4swapE
	.align		8
        /*0050*/ 	.dword	_ZN40_INTERNAL_41680ceb_4_k_cu_add5f0f6_266404cuda3std6ranges3__45__cpo9iter_moveE
	.align		8
        /*0058*/ 	.dword	_ZN40_INTERNAL_41680ceb_4_k_cu_add5f0f6_266404cute7productE
	.align		8
        /*0060*/ 	.dword	_ZN40_INTERNAL_41680ceb_4_k_cu_add5f0f6_266404cute1_E
	.align		8
        /*0068*/ 	.dword	$str$22
	.align		8
        /*0070*/ 	.dword	$str$23


//--------------------- .text._ZN7cutlass13device_kernelINS_4gemm6kernel13GemmUniversalIN4cute5tupleIJiiiiEEENS1_10collective13CollectiveMmaINS1_34MainloopSm90TmaGmmaWarpSpecializedILi4ENS5_IJNS4_1CILi1EEENSA_ILi4EEESB_EEENS1_35KernelTmaWarpSpecializedCooperativeEEENS5_IJNSA_ILi128EEENSA_ILi256EEENSA_ILi64EEEEEENS_6half_tENS5_IJlSB_lEEESK_SL_NS4_8TiledMMAINS4_8MMA_AtomIJNS4_4SM904GMMA26MMA_64x256x16_F32F16F16_SSILNSP_5MajorE0ELSR_0ELNSP_7ScaleInE1ELSS_1EEEEEENS4_6LayoutINS5_IJNSA_ILi2EEESB_SB_EEENS5_IJSB_NSA_ILi0EEESY_EEEEENS5_IJNS4_10UnderscoreES11_S11_EEEEENS4_23SM90_TMA_LOAD_MULTICASTENS4_14ComposedLayoutINS4_7SwizzleILi3ELi4ELi3EEENS4_18smem_ptr_flag_bitsILi16EEENSV_INS5_IJNSA_ILi8EEESI_EEENS5_IJSI_SB_EEEEEEEvNS4_8identityENS4_13SM90_TMA_LOADES1E_vS1F_EENS_8epilogue10collective6detail29Sm90TmaWarpSpecializedAdapterINS1J_15DefaultEpilogueISK_SL_SL_NS1I_6thread17LinearCombinationISK_Li1EffLNS1N_9ScaleType4KindE0ELNS_15FloatRoundStyleE2ESK_EENS1_15EpilogueDefaultEEEEEvvEEEEvNT_6ParamsE --------------------------
	.section	.text._ZN7cutlass13device_kernelINS_4gemm6kernel13GemmUniversalIN4cute5tupleIJiiiiEEENS1_10collective13CollectiveMmaINS1_34MainloopSm90TmaGmmaWarpSpecializedILi4ENS5_IJNS4_1CILi1EEENSA_ILi4EEESB_EEENS1_35KernelTmaWarpSpecializedCooperativeEEENS5_IJNSA_ILi128EEENSA_ILi256EEENSA_ILi64EEEEEENS_6half_tENS5_IJlSB_lEEESK_SL_NS4_8TiledMMAINS4_8MMA_AtomIJNS4_4SM904GMMA26MMA_64x256x16_F32F16F16_SSILNSP_5MajorE0ELSR_0ELNSP_7ScaleInE1ELSS_1EEEEEENS4_6LayoutINS5_IJNSA_ILi2EEESB_SB_EEENS5_IJSB_NSA_ILi0EEESY_EEEEENS5_IJNS4_10UnderscoreES11_S11_EEEEENS4_23SM90_TMA_LOAD_MULTICASTENS4_14ComposedLayoutINS4_7SwizzleILi3ELi4ELi3EEENS4_18smem_ptr_flag_bitsILi16EEENSV_INS5_IJNSA_ILi8EEESI_EEENS5_IJSI_SB_EEEEEEEvNS4_8identityENS4_13SM90_TMA_LOADES1E_vS1F_EENS_8epilogue10collective6detail29Sm90TmaWarpSpecializedAdapterINS1J_15DefaultEpilogueISK_SL_SL_NS1I_6thread17LinearCombinationISK_Li1EffLNS1N_9ScaleType4KindE0ELNS_15FloatRoundStyleE2ESK_EENS1_15EpilogueDefaultEEEEEvvEEEEvNT_6ParamsE,"ax",@progbits
	.align	128
.text._ZN7cutlass13device_kernelINS_4gemm6kernel13GemmUniversalIN4cute5tupleIJiiiiEEENS1_10collective13CollectiveMmaINS1_34MainloopSm90TmaGmmaWarpSpecializedILi4ENS5_IJNS4_1CILi1EEENSA_ILi4EEESB_EEENS1_35KernelTmaWarpSpecializedCooperativeEEENS5_IJNSA_ILi128EEENSA_ILi256EEENSA_ILi64EEEEEENS_6half_tENS5_IJlSB_lEEESK_SL_NS4_8TiledMMAINS4_8MMA_AtomIJNS4_4SM904GMMA26MMA_64x256x16_F32F16F16_SSILNSP_5MajorE0ELSR_0ELNSP_7ScaleInE1ELSS_1EEEEEENS4_6LayoutINS5_IJNSA_ILi2EEESB_SB_EEENS5_IJSB_NSA_ILi0EEESY_EEEEENS5_IJNS4_10UnderscoreES11_S11_EEEEENS4_23SM90_TMA_LOAD_MULTICASTENS4_14ComposedLayoutINS4_7SwizzleILi3ELi4ELi3EEENS4_18smem_ptr_flag_bitsILi16EEENSV_INS5_IJNSA_ILi8EEESI_EEENS5_IJSI_SB_EEEEEEEvNS4_8identityENS4_13SM90_TMA_LOADES1E_vS1F_EENS_8epilogue10collective6detail29Sm90TmaWarpSpecializedAdapterINS1J_15DefaultEpilogueISK_SL_SL_NS1I_6thread17LinearCombinationISK_Li1EffLNS1N_9ScaleType4KindE0ELNS_15FloatRoundStyleE2ESK_EENS1_15EpilogueDefaultEEEEEvvEEEEvNT_6ParamsE:
        .type           _ZN7cutlass13device_kernelINS_4gemm6kernel13GemmUniversalIN4cute5tupleIJiiiiEEENS1_10collective13CollectiveMmaINS1_34MainloopSm90TmaGmmaWarpSpecializedILi4ENS5_IJNS4_1CILi1EEENSA_ILi4EEESB_EEENS1_35KernelTmaWarpSpecializedCooperativeEEENS5_IJNSA_ILi128EEENSA_ILi256EEENSA_ILi64EEEEEENS_6half_tENS5_IJlSB_lEEESK_SL_NS4_8TiledMMAINS4_8MMA_AtomIJNS4_4SM904GMMA26MMA_64x256x16_F32F16F16_SSILNSP_5MajorE0ELSR_0ELNSP_7ScaleInE1ELSS_1EEEEEENS4_6LayoutINS5_IJNSA_ILi2EEESB_SB_EEENS5_IJSB_NSA_ILi0EEESY_EEEEENS5_IJNS4_10UnderscoreES11_S11_EEEEENS4_23SM90_TMA_LOAD_MULTICASTENS4_14ComposedLayoutINS4_7SwizzleILi3ELi4ELi3EEENS4_18smem_ptr_flag_bitsILi16EEENSV_INS5_IJNSA_ILi8EEESI_EEENS5_IJSI_SB_EEEEEEEvNS4_8identityENS4_13SM90_TMA_LOADES1E_vS1F_EENS_8epilogue10collective6detail29Sm90TmaWarpSpecializedAdapterINS1J_15DefaultEpilogueISK_SL_SL_NS1I_6thread17LinearCombinationISK_Li1EffLNS1N_9ScaleType4KindE0ELNS_15FloatRoundStyleE2ESK_EENS1_15EpilogueDefaultEEEEEvvEEEEvNT_6ParamsE,@function
        .size           _ZN7cutlass13device_kernelINS_4gemm6kernel13GemmUniversalIN4cute5tupleIJiiiiEEENS1_10collective13CollectiveMmaINS1_34MainloopSm90TmaGmmaWarpSpecializedILi4ENS5_IJNS4_1CILi1EEENSA_ILi4EEESB_EEENS1_35KernelTmaWarpSpecializedCooperativeEEENS5_IJNSA_ILi128EEENSA_ILi256EEENSA_ILi64EEEEEENS_6half_tENS5_IJlSB_lEEESK_SL_NS4_8TiledMMAINS4_8MMA_AtomIJNS4_4SM904GMMA26MMA_64x256x16_F32F16F16_SSILNSP_5MajorE0ELSR_0ELNSP_7ScaleInE1ELSS_1EEEEEENS4_6LayoutINS5_IJNSA_ILi2EEESB_SB_EEENS5_IJSB_NSA_ILi0EEESY_EEEEENS5_IJNS4_10UnderscoreES11_S11_EEEEENS4_23SM90_TMA_LOAD_MULTICASTENS4_14ComposedLayoutINS4_7SwizzleILi3ELi4ELi3EEENS4_18smem_ptr_flag_bitsILi16EEENSV_INS5_IJNSA_ILi8EEESI_EEENS5_IJSI_SB_EEEEEEEvNS4_8identityENS4_13SM90_TMA_LOADES1E_vS1F_EENS_8epilogue10collective6detail29Sm90TmaWarpSpecializedAdapterINS1J_15DefaultEpilogueISK_SL_SL_NS1I_6thread17LinearCombinationISK_Li1EffLNS1N_9ScaleType4KindE0ELNS_15FloatRoundStyleE2ESK_EENS1_15EpilogueDefaultEEEEEvvEEEEvNT_6ParamsE,(.L_x_325 - _ZN7cutlass13device_kernelINS_4gemm6kernel13GemmUniversalIN4cute5tupleIJiiiiEEENS1_10collective13CollectiveMmaINS1_34MainloopSm90TmaGmmaWarpSpecializedILi4ENS5_IJNS4_1CILi1EEENSA_ILi4EEESB_EEENS1_35KernelTmaWarpSpecializedCooperativeEEENS5_IJNSA_ILi128EEENSA_ILi256EEENSA_ILi64EEEEEENS_6half_tENS5_IJlSB_lEEESK_SL_NS4_8TiledMMAINS4_8MMA_AtomIJNS4_4SM904GMMA26MMA_64x256x16_F32F16F16_SSILNSP_5MajorE0ELSR_0ELNSP_7ScaleInE1ELSS_1EEEEEENS4_6LayoutINS5_IJNSA_ILi2EEESB_SB_EEENS5_IJSB_NSA_ILi0EEESY_EEEEENS5_IJNS4_10UnderscoreES11_S11_EEEEENS4_23SM90_TMA_LOAD_MULTICASTENS4_14ComposedLayoutINS4_7SwizzleILi3ELi4ELi3EEENS4_18smem_ptr_flag_bitsILi16EEENSV_INS5_IJNSA_ILi8EEESI_EEENS5_IJSI_SB_EEEEEEEvNS4_8identityENS4_13SM90_TMA_LOADES1E_vS1F_EENS_8epilogue10collective6detail29Sm90TmaWarpSpecializedAdapterINS1J_15DefaultEpilogueISK_SL_SL_NS1I_6thread17LinearCombinationISK_Li1EffLNS1N_9ScaleType4KindE0ELNS_15FloatRoundStyleE2ESK_EENS1_15EpilogueDefaultEEEEEvvEEEEvNT_6ParamsE)
        .other          _ZN7cutlass13device_kernelINS_4gemm6kernel13GemmUniversalIN4cute5tupleIJiiiiEEENS1_10collective13CollectiveMmaINS1_34MainloopSm90TmaGmmaWarpSpecializedILi4ENS5_IJNS4_1CILi1EEENSA_ILi4EEESB_EEENS1_35KernelTmaWarpSpecializedCooperativeEEENS5_IJNSA_ILi128EEENSA_ILi256EEENSA_ILi64EEEEEENS_6half_tENS5_IJlSB_lEEESK_SL_NS4_8TiledMMAINS4_8MMA_AtomIJNS4_4SM904GMMA26MMA_64x256x16_F32F16F16_SSILNSP_5MajorE0ELSR_0ELNSP_7ScaleInE1ELSS_1EEEEEENS4_6LayoutINS5_IJNSA_ILi2EEESB_SB_EEENS5_IJSB_NSA_ILi0EEESY_EEEEENS5_IJNS4_10UnderscoreES11_S11_EEEEENS4_23SM90_TMA_LOAD_MULTICASTENS4_14ComposedLayoutINS4_7SwizzleILi3ELi4ELi3EEENS4_18smem_ptr_flag_bitsILi16EEENSV_INS5_IJNSA_ILi8EEESI_EEENS5_IJSI_SB_EEEEEEEvNS4_8identityENS4_13SM90_TMA_LOADES1E_vS1F_EENS_8epilogue10collective6detail29Sm90TmaWarpSpecializedAdapterINS1J_15DefaultEpilogueISK_SL_SL_NS1I_6thread17LinearCombinationISK_Li1EffLNS1N_9ScaleType4KindE0ELNS_15FloatRoundStyleE2ESK_EENS1_15EpilogueDefaultEEEEEvvEEEEvNT_6ParamsE,@"STO_CUDA_ENTRY STV_DEFAULT"
_ZN7cutlass13device_kernelINS_4gemm6kernel13GemmUniversalIN4cute5tupleIJiiiiEEENS1_10collective13CollectiveMmaINS1_34MainloopSm90TmaGmmaWarpSpecializedILi4ENS5_IJNS4_1CILi1EEENSA_ILi4EEESB_EEENS1_35KernelTmaWarpSpecializedCooperativeEEENS5_IJNSA_ILi128EEENSA_ILi256EEENSA_ILi64EEEEEENS_6half_tENS5_IJlSB_lEEESK_SL_NS4_8TiledMMAINS4_8MMA_AtomIJNS4_4SM904GMMA26MMA_64x256x16_F32F16F16_SSILNSP_5MajorE0ELSR_0ELNSP_7ScaleInE1ELSS_1EEEEEENS4_6LayoutINS5_IJNSA_ILi2EEESB_SB_EEENS5_IJSB_NSA_ILi0EEESY_EEEEENS5_IJNS4_10UnderscoreES11_S11_EEEEENS4_23SM90_TMA_LOAD_MULTICASTENS4_14ComposedLayoutINS4_7SwizzleILi3ELi4ELi3EEENS4_18smem_ptr_flag_bitsILi16EEENSV_INS5_IJNSA_ILi8EEESI_EEENS5_IJSI_SB_EEEEEEEvNS4_8identityENS4_13SM90_TMA_LOADES1E_vS1F_EENS_8epilogue10collective6detail29Sm90TmaWarpSpecializedAdapterINS1J_15DefaultEpilogueISK_SL_SL_NS1I_6thread17LinearCombinationISK_Li1EffLNS1N_9ScaleType4KindE0ELNS_15FloatRoundStyleE2ESK_EENS1_15EpilogueDefaultEEEEEvvEEEEvNT_6ParamsE:
[----:B------:R-:W0:Y:S01]  /*0000*/  LDC R1, c[0x0][0x28] ;  /* 0x00000a00ff017b82 */ /* 0x000e220000000800 */
[----:B------:R-:W1:Y:S01]  /*0010*/  S2R R18, SR_TID.X ;  /* 0x0000000000127919 */ /* 0x000e620000002100 */
[----:B------:R-:W-:Y:S01]  /*0020*/  ELECT P0, URZ, PT ;  /* 0x00000000003f782f */ /* 0x000fe20003800000 */
[----:B------:R-:W-:Y:S01]  /*0030*/  BSSY B0, `(.L_x_0) ;  /* 0x000000f000007945 */ /* 0x000fe20003800000 */
[--C-:B-1----:R-:W-:Y:S02]  /*0040*/  SHF.R.U32.HI R0, RZ, 0x5, R18.reuse ;  /* 0x00000005ff007819 */ /* 0x102fe40000011612 */
[----:B------:R-:W-:-:S03]  /*0050*/  SHF.R.U32.HI R3, RZ, 0x7, R18 ;  /* 0x00000007ff037819 */ /* 0x000fc60000011612 */
[----:B------:R-:W1:Y:S04]  /*0060*/  SHFL.IDX PT, R2, R0, RZ, 0x1f ;  /* 0x00001fff00027589 */ /* 0x000e6800000e0000 */
[----:B------:R2:W3:Y:S01]  /*0070*/  SHFL.IDX PT, R5, R3, RZ, 0x1f ;  /* 0x00001fff03057589 */ /* 0x0004e200000e0000 */
[----:B-1----:R-:W-:-:S13]  /*0080*/  ISETP.NE.OR P0, PT, R2, RZ, !P0 ;  /* 0x000000ff0200720c */ /* 0x002fda0004705670 */
[----:B0-23--:R-:W-:Y:S05]  /*0090*/  @P0 BRA `(.L_x_1) ;  /* 0x0000000000200947 */ /* 0x00dfea0003800000 */
[----:B------:R-:W-:Y:S02]  /*00a0*/  ULDC.64 UR4, c[0x0][0x198] ;  /* 0x0000660000047ab9 */ /* 0x000fe40000000a00 */
[----:B------:R-:W-:Y:S02]  /*00b0*/  UIADD3 UR6, UP0, UR4, 0xf0, URZ ;  /* 0x000000f004067890 */ /* 0x000fe4000ff1e03f */
[----:B------:R-:W-:Y:S02]  /*00c0*/  UIADD3 UR4, UP1, UR4, 0x1f0, URZ ;  /* 0x000001f004047890 */ /* 0x000fe4000ff3e03f */
[----:B------:R-:W-:Y:S02]  /*00d0*/  UIADD3.X UR7, URZ, UR5, URZ, UP0, !UPT ;  /* 0x000000053f077290 */ /* 0x000fe400087fe43f */
[----:B------:R-:W-:-:S07]  /*00e0*/  UIADD3.X UR5, URZ, UR5, URZ, UP1, !UPT ;  /* 0x000000053f057290 */ /* 0x000fce0008ffe43f */
[----:B------:R0:W-:Y:S02]  /*00f0*/  UTMACCTL.PF [UR6] ;  /* 0x00000000060079b9 */ /* 0x0001e40008040000 */
[----:B------:R0:W-:Y:S02]  /*0100*/  UTMACCTL.PF [UR4] ;  /* 0x00000000040079b9 */ /* 0x0001e40008040000 */
[----:B0-----:R-:W-:Y:S01]  /*0110*/  NOP ;  /* 0x0000000000007918 */ /* 0x001fe20000000000 */
.L_x_1:
[----:B------:R-:W-:Y:S05]  /*0120*/  BSYNC B0 ;  /* 0x0000000000007941 */ /* 0x000fea0003800000 */
.L_x_0:
[----:B------:R-:W0:Y:S02]  /*0130*/  SHFL.IDX PT, R3, R0, RZ, 0x1f ;  /* 0x00001fff00037589 */ /* 0x000e2400000e0000 */
[----:B0-----:R-:W-:-:S13]  /*0140*/  ISETP.NE.AND P0, PT, R3, RZ, PT ;  /* 0x000000ff0300720c */ /* 0x001fda0003f05270 */
[----:B------:R-:W-:Y:S05]  /*0150*/  @P0 BRA `(.L_x_2) ;  /* 0x0000000000580947 */ /* 0x000fea0003800000 */
[----:B------:R-:W0:Y:S01]  /*0160*/  S2UR UR8, SR_CgaCtaId ;  /* 0x00000000000879c3 */ /* 0x000e220000008800 */
[----:B------:R-:W-:Y:S01]  /*0170*/  UMOV UR4, 0x400 ;  /* 0x0000040000047882 */ /* 0x000fe20000000000 */
[----:B------:R-:W-:Y:S01]  /*0180*/  UMOV UR5, 0x1 ;  /* 0x0000000100057882 */ /* 0x000fe20000000000 */
[----:B------:R-:W-:Y:S01]  /*0190*/  UMOV UR6, 0x8 ;  /* 0x0000000800067882 */ /* 0x000fe20000000000 */
[----:B------:R-:W-:Y:S01]  /*01a0*/  ELECT P0, URZ, PT ;  /* 0x00000000003f782f */ /* 0x000fe20003800000 */
[----:B------:R-:W-:-:S04]  /*01b0*/  UIADD3 UR6, -UR6, 0x100000, URZ ;  /* 0x0010000006067890 */ /* 0x000fc8000fffe13f */
[----:B------:R-:W-:Y:S02]  /*01c0*/  USHF.L.U32 UR7, UR6, 0xb, URZ ;  /* 0x0000000b06077899 */ /* 0x000fe4000800063f */
[----:B------:R-:W-:Y:S02]  /*01d0*/  USHF.L.U32 UR6, UR6, 0x1, URZ ;  /* 0x0000000106067899 */ /* 0x000fe4000800063f */
[----:B0-----:R-:W-:Y:S02]  /*01e0*/  ULEA UR8, UR8, UR4, 0x18 ;  /* 0x0000000408087291 */ /* 0x001fe4000f8ec03f */
[----:B------:R-:W-:-:S04]  /*01f0*/  UIADD3 UR4, -UR5, 0x100000, URZ ;  /* 0x0010000005047890 */ /* 0x000fc8000fffe13f */
[----:B------:R-:W-:Y:S02]  /*0200*/  USHF.L.U32 UR5, UR4, 0xb, URZ ;  /* 0x0000000b04057899 */ /* 0x000fe4000800063f */
[----:B------:R-:W-:Y:S01]  /*0210*/  USHF.L.U32 UR4, UR4, 0x1, URZ ;  /* 0x0000000104047899 */ /* 0x000fe2000800063f */
[----:B------:R-:W0:Y:S11]  /*0220*/  FENCE.VIEW.ASYNC.S ;  /* 0x00000000000073c6 */ /* 0x000e360000000000 */
[----:B0-----:R0:W1:Y:S01]  /*0230*/  SYNCS.EXCH.64 URZ, [UR8], UR4 ;  /* 0x00000004083f75b2 */ /* 0x0010620008000100 */
[----:B------:R0:W2:Y:S01]  /*0240*/  SYNCS.EXCH.64 URZ, [UR8+0x20], UR6 ;  /* 0x00002006083f75b2 */ /* 0x0000a20008000100 */
[----:B------:R0:W3:Y:S01]  /*0250*/  SYNCS.EXCH.64 URZ, [UR8+0x8], UR4 ;  /* 0x00000804083f75b2 */ /* 0x0000e20008000100 */
[----:B------:R0:W4:Y:S01]  /*0260*/  SYNCS.EXCH.64 URZ, [UR8+0x28], UR6 ;  /* 0x00002806083f75b2 */ /* 0x0001220008000100 */
[----:B------:R0:W0:Y:S01]  /*0270*/  SYNCS.EXCH.64 URZ, [UR8+0x10], UR4 ;  /* 0x00001004083f75b2 */ /* 0x0000220008000100 */
[----:B------:R0:W0:Y:S01]  /*0280*/  SYNCS.EXCH.64 URZ, [UR8+0x30], UR6 ;  /* 0x00003006083f75b2 */ /* 0x0000220008000100 */
[----:B------:R0:W0:Y:S01]  /*0290*/  SYNCS.EXCH.64 URZ, [UR8+0x18], UR4 ;  /* 0x00001804083f75b2 */ /* 0x0000220008000100 */
[----:B------:R0:W0:Y:S01]  /*02a0*/  SYNCS.EXCH.64 URZ, [UR8+0x38], UR6 ;  /* 0x00003806083f75b2 */ /* 0x0000220008000100 */
[----:B------:R-:W-:Y:S01]  /*02b0*/  NOP ;  /* 0x0000000000007918 */ /* 0x000fe20000000000 */
.L_x_2:
[----:B------:R-:W-:Y:S01]  /*02c0*/  SHF.R.S32.HI R7, RZ, 0x1f, R18 ;  /* 0x0000001fff077819 */ /* 0x000fe20000011412 */
[----:B------:R-:W5:Y:S01]  /*02d0*/  SHFL.IDX PT, R0, R0, RZ, 0x1f ;  /* 0x00001fff00007589 */ /* 0x000f6200000e0000 */
[----:B0-----:R-:W0:Y:S01]  /*02e0*/  S2UR UR8, SR_CTAID.X ;  /* 0x00000000000879c3 */ /* 0x001e220000002500 */
[----:B------:R-:W-:Y:S02]  /*02f0*/  ELECT P0, URZ, PT ;  /* 0x00000000003f782f */ /* 0x000fe40003800000 */
[----:B------:R-:W-:Y:S01]  /*0300*/  LEA.HI R7, R7, R18, RZ, 0x7 ;  /* 0x0000001207077211 */ /* 0x000fe200078f38ff */
[----:B------:R-:W1:Y:S01]  /*0310*/  S2R R4, SR_CTAID.Y ;  /* 0x0000000000047919 */ /* 0x000e620000002600 */
[----:B------:R-:W-:Y:S01]  /*0320*/  ULDC UR4, c[0x0][0x154] ;  /* 0x0000550000047ab9 */ /* 0x000fe20000000800 */
[----:B------:R-:W-:Y:S01]  /*0330*/  NOP ;  /* 0x0000000000007918 */ /* 0x000fe20000000000 */
[----:B------:R-:W-:Y:S01]  /*0340*/  LOP3.LUT R7, R7, 0xffffff80, RZ, 0xc0, !PT ;  /* 0xffffff8007077812 */ /* 0x000fe200078ec0ff */
[----:B------:R-:W-:Y:S01]  /*0350*/  NOP ;  /* 0x0000000000007918 */ /* 0x000fe20000000000 */
[----:B------:R-:W2:Y:S03]  /*0360*/  LDC R12, c[0x0][0x140] ;  /* 0x00005000ff0c7b82 */ /* 0x000ea60000000800 */
[----:B------:R-:W-:-:S05]  /*0370*/  IMAD.IADD R7, R18, 0x1, -R7 ;  /* 0x0000000112077824 */ /* 0x000fca00078e0a07 */
[----:B------:R-:W-:Y:S02]  /*0380*/  SHF.R.S32.HI R6, RZ, 0x1f, R7 ;  /* 0x0000001fff067819 */ /* 0x000fe40000011407 */
[----:B------:R-:W-:Y:S02]  /*0390*/  LOP3.LUT P2, RZ, R7, 0x7, RZ, 0xc0, !PT ;  /* 0x0000000707ff7812 */ /* 0x000fe4000784c0ff */
[----:B------:R-:W-:Y:S02]  /*03a0*/  LEA.HI R6, R6, R7, RZ, 0x3 ;  /* 0x0000000706067211 */ /* 0x000fe400078f18ff */
[----:B-----5:R-:W-:Y:S02]  /*03b0*/  ISETP.NE.OR P0, PT, R0, RZ, !P0 ;  /* 0x000000ff0000720c */ /* 0x020fe40004705670 */
[--C-:B------:R-:W-:Y:S02]  /*03c0*/  SHF.R.S32.HI R0, RZ, 0x3, R6.reuse ;  /* 0x00000003ff007819 */ /* 0x100fe40000011406 */
[----:B------:R-:W-:-:S02]  /*03d0*/  SHF.R.S32.HI R9, RZ, 0x1f, R6 ;  /* 0x0000001fff097819 */ /* 0x000fc40000011406 */
[----:B------:R-:W-:Y:S02]  /*03e0*/  SHF.R.S32.HI R6, RZ, 0x1f, R3 ;  /* 0x0000001fff067819 */ /* 0x000fe40000011403 */
[----:B------:R-:W-:Y:S02]  /*03f0*/  LEA.HI R9, R9, R0, RZ, 0x2 ;  /* 0x0000000009097211 */ /* 0x000fe400078f10ff */
[----:B------:R-:W-:Y:S02]  /*0400*/  LEA.HI R6, R6, R3, RZ, 0x2 ;  /* 0x0000000306067211 */ /* 0x000fe400078f10ff */
[----:B-1----:R-:W-:Y:S01]  /*0410*/  I2FP.F32.U32 R8, R4 ;  /* 0x0000000400087245 */ /* 0x002fe20000201000 */
[----:B------:R-:W-:Y:S01]  /*0420*/  VOTEU.ALL UP0, P0 ;  /* 0x00000000003f7886 */ /* 0x000fe20000000000 */
[----:B------:R-:W-:Y:S01]  /*0430*/  LOP3.LUT R6, R6, 0x3ffffffc, RZ, 0xc0, !PT ;  /* 0x3ffffffc06067812 */ /* 0x000fe200078ec0ff */
[----:B------:R-:W-:Y:S01]  /*0440*/  VOTEU.ALL UP1, P0 ;  /* 0x00000000003f7886 */ /* 0x000fe20000020000 */
[----:B------:R-:W-:Y:S01]  /*0450*/  LOP3.LUT R9, R9, 0xfffffffc, RZ, 0xc0, !PT ;  /* 0xfffffffc09097812 */ /* 0x000fe200078ec0ff */
[----:B------:R-:W-:Y:S01]  /*0460*/  FMUL R10, R8, UR4 ;  /* 0x00000004080a7c20 */ /* 0x000fe20008400000 */
[----:B------:R-:W1:Y:S01]  /*0470*/  @!UP0 S2UR UR7, SR_CgaCtaId ;  /* 0x00000000000789c3 */ /* 0x000e620000008800 */
[----:B------:R-:W-:Y:S01]  /*0480*/  IMAD.IADD R11, R3, 0x1, -R6 ;  /* 0x00000001030b7824 */ /* 0x000fe200078e0a06 */
[----:B0-----:R-:W-:Y:S01]  /*0490*/  I2FP.F32.U32 R6, UR8 ;  /* 0x0000000800067c45 */ /* 0x001fe20008201000 */
[----:B------:R-:W-:Y:S01]  /*04a0*/  IMAD.IADD R0, R0, 0x1, -R9 ;  /* 0x0000000100007824 */ /* 0x000fe200078e0a09 */
[----:B------:R-:W-:Y:S01]  /*04b0*/  ULDC UR4, c[0x0][0x150] ;  /* 0x0000540000047ab9 */ /* 0x000fe20000000800 */
[----:B------:R-:W0:Y:S01]  /*04c0*/  F2I.U32.TRUNC.NTZ R10, R10 ;  /* 0x0000000a000a7305 */ /* 0x000e22000020f000 */
[----:B------:R-:W-:Y:S01]  /*04d0*/  SHF.R.S32.HI R3, RZ, 0x1f, R2 ;  /* 0x0000001fff037819 */ /* 0x000fe20000011402 */
[----:B------:R-:W-:Y:S01]  /*04e0*/  FMUL R6, R6, UR4 ;  /* 0x0000000406067c20 */ /* 0x000fe20008400000 */
[----:B------:R-:W5:Y:S01]  /*04f0*/  LDC R9, c[0x0][0x148] ;  /* 0x00005200ff097b82 */ /* 0x000f620000000800 */
[----:B------:R-:W-:Y:S01]  /*0500*/  IMAD R11, R11, 0x4, R0 ;  /* 0x000000040b0b7824 */ /* 0x000fe200078e0200 */
[----:B------:R-:W-:Y:S01]  /*0510*/  LEA.HI R3, R3, R2, RZ, 0x2 ;  /* 0x0000000203037211 */ /* 0x000fe200078f10ff */
[----:B------:R-:W-:Y:S01]  /*0520*/  UMOV UR4, 0x20 ;  /* 0x0000002000047882 */ /* 0x000fe20000000000 */
[----:B------:R-:W-:Y:S01]  /*0530*/  @!UP0 UMOV UR6, 0x400 ;  /* 0x0000040000068882 */ /* 0x000fe20000000000 */
[----:B------:R-:W3:Y:S01]  /*0540*/  F2I.U32.TRUNC.NTZ R6, R6 ;  /* 0x0000000600067305 */ /* 0x000ee2000020f000 */
[----:B------:R-:W-:Y:S01]  /*0550*/  LOP3.LUT R3, R3, 0xfffffffc, RZ, 0xc0, !PT ;  /* 0xfffffffc03037812 */ /* 0x000fe200078ec0ff */
[----:B------:R-:W-:Y:S01]  /*0560*/  IMAD.SHL.U32 R22, R11, 0x4, RZ ;  /* 0x000000040b167824 */ /* 0x000fe200078e00ff */
[----:B------:R-:W4:Y:S01]  /*0570*/  LDC R8, c[0x0][0x144] ;  /* 0x00005100ff087b82 */ /* 0x000f220000000800 */
[----:B------:R-:W-:-:S04]  /*0580*/  @!UP0 UIADD3 UR4, -UR4, 0x100000, URZ ;  /* 0x0010000004048890 */ /* 0x000fc8000fffe13f */
[----:B------:R-:W-:Y:S02]  /*0590*/  @!UP0 USHF.L.U32 UR5, UR4, 0xb, URZ ;  /* 0x0000000b04058899 */ /* 0x000fe4000800063f */
[----:B------:R-:W-:Y:S01]  /*05a0*/  @!UP0 USHF.L.U32 UR4, UR4, 0x1, URZ ;  /* 0x0000000104048899 */ /* 0x000fe2000800063f */
[----:B--2---:R-:W-:Y:S01]  /*05b0*/  ISETP.EQ.U32.AND P3, PT, R12, 0x1, PT ;  /* 0x000000010c00780c */ /* 0x004fe20003f62070 */
[----:B------:R-:W-:Y:S01]  /*05c0*/  IMAD.IADD R0, R2, 0x1, -R3 ;  /* 0x0000000102007824 */ /* 0x000fe200078e0a03 */
[----:B------:R-:W-:Y:S01]  /*05d0*/  LOP3.LUT R22, R11, 0xc, R22, 0x78, !PT ;  /* 0x0000000c0b167812 */ /* 0x000fe200078e7816 */
[----:B0-----:R-:W-:Y:S01]  /*05e0*/  IMAD.MOV R14, RZ, RZ, -R10 ;  /* 0x000000ffff0e7224 */ /* 0x001fe200078e0a0a */
[----:B-1----:R-:W-:Y:S02]  /*05f0*/  @!UP0 ULEA UR6, UR7, UR6, 0x18 ;  /* 0x0000000607068291 */ /* 0x002fe4000f8ec03f */
[----:B------:R-:W-:Y:S01]  /*0600*/  ISETP.NE.AND P1, PT, R0, 0x3, PT ;  /* 0x000000030000780c */ /* 0x000fe20003f25270 */
[----:B------:R-:W-:Y:S01]  /*0610*/  VOTEU.ALL UP0, P0 ;  /* 0x00000000003f7886 */ /* 0x000fe20000000000 */
[----:B------:R-:W-:Y:S01]  /*0620*/  ISETP.LT.U32.AND P0, PT, R22, 0x4, !P2 ;  /* 0x000000041600780c */ /* 0x000fe20005701070 */
[----:B---3--:R-:W-:Y:S01]  /*0630*/  IMAD.MOV R3, RZ, RZ, -R6 ;  /* 0x000000ffff037224 */ /* 0x008fe200078e0a06 */
[----:B------:R-:W-:-:S02]  /*0640*/  ISETP.EQ.OR P1, PT, R0, RZ, !P1 ;  /* 0x000000ff0000720c */ /* 0x000fc40004f22670 */
[----:B------:R-:W-:Y:S01]  /*0650*/  ISETP.NE.AND P2, PT, R5, RZ, PT ;  /* 0x000000ff0500720c */ /* 0x000fe20003f45270 */
[----:B-----5:R-:W-:Y:S01]  /*0660*/  IMAD R7, R9, R14, R4 ;  /* 0x0000000e09077224 */ /* 0x020fe200078e0204 */
[----:B------:R-:W-:Y:S01]  /*0670*/  ISETP.EQ.AND P1, PT, R5, RZ, P1 ;  /* 0x000000ff0500720c */ /* 0x000fe20000f22270 */
[----:B------:R-:W0:Y:S02]  /*0680*/  FENCE.VIEW.ASYNC.S ;  /* 0x00000000000073c6 */ /* 0x000e240000000000 */
[----:B0-----:R0:W1:Y:S01]  /*0690*/  @!UP0 SYNCS.EXCH.64 URZ, [UR6+0x50], UR4 ;  /* 0x00005004063f85b2 */ /* 0x0010620008000100 */
[----:B------:R-:W-:Y:S02]  /*06a0*/  ISETP.NE.AND P4, PT, R7, R22, PT ;  /* 0x000000160700720c */ /* 0x000fe40003f85270 */
[----:B------:R-:W-:Y:S01]  /*06b0*/  SEL R19, RZ, 0x1, !P1 ;  /* 0x00000001ff137807 */ /* 0x000fe20004800000 */
[----:B----4-:R-:W-:Y:S02]  /*06c0*/  IMAD R3, R8, R3, UR8 ;  /* 0x0000000808037e24 */ /* 0x010fe4000f8e0203 */
[----:B------:R-:W-:-:S03]  /*06d0*/  VIADD R8, R5, 0xffffffff ;  /* 0xffffffff05087836 */ /* 0x000fc60000000000 */
[----:B------:R-:W-:Y:S02]  /*06e0*/  ISETP.EQ.OR P4, PT, R3, RZ, !P4 ;  /* 0x000000ff0300720c */ /* 0x000fe40006782670 */
[----:B------:R-:W-:Y:S02]  /*06f0*/  ISETP.GE.U32.AND P5, PT, R8, 0x2, PT ;  /* 0x000000020800780c */ /* 0x000fe40003fa6070 */
[----:B------:R-:W-:Y:S02]  /*0700*/  PLOP3.LUT P0, PT, P0, P4, PT, 0x80, 0x0 ;  /* 0x000000000000781c */ /* 0x000fe40000709070 */
[----:B------:R-:W-:Y:S01]  /*0710*/  SEL R19, R19, 0x2, P5 ;  /* 0x0000000213137807 */ /* 0x000fe20002800000 */
[----:B------:R0:W2:Y:S01]  /*0720*/  @!UP1 SYNCS.EXCH.64 URZ, [UR6+0x58], UR4 ;  /* 0x00005804063f95b2 */ /* 0x0000a20008000100 */
[----:B------:R-:W-:Y:S01]  /*0730*/  P2R R156, PR, RZ, 0x1 ;  /* 0x00000001ff9c7803 */ /* 0x000fe20000000000 */
[----:B------:R-:W-:Y:S01]  /*0740*/  NOP ;  /* 0x0000000000007918 */ /* 0x000fe20000000000 */
[----:B------:R-:W-:Y:S07]  /*0750*/  @!P3 BRA `(.L_x_3) ;  /* 0x000000000008b947 */ /* 0x000fee0003800000 */
[----:B-12---:R-:W-:Y:S01]  /*0760*/  UCGABAR_ARV ;  /* 0x00000000000079c7 */ /* 0x006fe20008000000 */
[----:B------:R-:W-:Y:S05]  /*0770*/  BRA `(.L_x_4) ;  /* 0x0000000000047947 */ /* 0x000fea0003800000 */
.L_x_3:
[----:B-12---:R-:W-:Y:S01]  /*0780*/  NOP ;  /* 0x0000000000007918 */ /* 0x006fe20000000000 */
.L_x_4:
[----:B------:R-:W1:Y:S01]  /*0790*/  LDC R2, c[0x0][0x65c] ;  /* 0x00019700ff027b82 */ /* 0x000e620000000800 */
[----:B------:R-:W-:Y:S02]  /*07a0*/  IMAD.U32 R6, RZ, RZ, UR8 ;  /* 0x00000008ff067e24 */ /* 0x000fe4000f8e00ff */
[----:B------:R-:W-:Y:S01]  /*07b0*/  IMAD.MOV.U32 R7, RZ, RZ, RZ ;  /* 0x000000ffff077224 */ /* 0x000fe200078e00ff */
[----:B-1----:R-:W-:-:S04]  /*07c0*/  ISETP.NE.AND P1, PT, R2, 0x1, PT ;  /* 0x000000010200780c */ /* 0x002fc80003f25270 */
[----:B------:R-:W-:-:S09]  /*07d0*/  P2R R5, PR, RZ, 0x2 ;  /* 0x00000002ff057803 */ /* 0x000fd20000000000 */
[----:B------:R-:W1:Y:S01]  /*07e0*/  @P1 LDC R17, c[0x0][0x10] ;  /* 0x00000400ff111b82 */ /* 0x000e620000000800 */
[----:B------:R-:W-:Y:S02]  /*07f0*/  @P1 IMAD.MOV.U32 R5, RZ, RZ, RZ ;  /* 0x000000ffff051224 */ /* 0x000fe400078e00ff */
[----:B------:R-:W-:-:S05]  /*0800*/  @P1 IMAD.MOV.U32 R13, RZ, RZ, RZ ;  /* 0x000000ffff0d1224 */ /* 0x000fca00078e00ff */
[----:B------:R-:W2:Y:S01]  /*0810*/  @!P1 LDC R11, c[0x0][0xc] ;  /* 0x00000300ff0b9b82 */ /* 0x000ea20000000800 */
[----:B-1----:R-:W-:-:S04]  /*0820*/  @P1 IMAD.WIDE.U32 R16, R17, UR8, R4 ;  /* 0x0000000811101c25 */ /* 0x002fc8000f8e0004 */
[----:B------:R-:W-:Y:S02]  /*0830*/  @P1 IMAD.IADD R17, R17, 0x1, R13 ;  /* 0x0000000111111824 */ /* 0x000fe400078e020d */
[----:B--2---:R-:W-:-:S04]  /*0840*/  @!P1 IMAD.WIDE.U32 R6, R4, R11, R6 ;  /* 0x0000000b04069225 */ /* 0x004fc800078e0006 */
[----:B------:R-:W-:Y:S02]  /*0850*/  @!P1 IMAD.MOV.U32 R16, RZ, RZ, R6 ;  /* 0x000000ffff109224 */ /* 0x000fe400078e0006 */
[----:B------:R-:W-:Y:S01]  /*0860*/  @!P1 IMAD.MOV.U32 R17, RZ, RZ, R7 ;  /* 0x000000ffff119224 */ /* 0x000fe200078e0007 */
[----:B------:R-:W-:Y:S06]  /*0870*/  @!P3 BRA `(.L_x_5) ;  /* 0x00000000000cb947 */ /* 0x000fec0003800000 */
[----:B------:R-:W-:Y:S01]  /*0880*/  UCGABAR_WAIT ;  /* 0x0000000000007dc7 */ /* 0x000fe20008000000 */
[----:B------:R-:W-:Y:S01]  /*0890*/  CCTL.IVALL ;  /* 0x00000000ff00798f */ /* 0x000fe20002000000 */
[----:B------:R-:W-:Y:S05]  /*08a0*/  BRA `(.L_x_6) ;  /* 0x0000000000047947 */ /* 0x000fea0003800000 */
.L_x_5:
[----:B------:R-:W-:Y:S06]  /*08b0*/  BAR.SYNC.DEFER_BLOCKING 0x0 ;  /* 0x0000000000007b1d */ /* 0x000fec0000010000 */
.L_x_6:
[----:B------:R-:W-:Y:S05]  /*08c0*/  @!P2 BRA `(.L_x_7) ;  /* 0x000000980064a947 */ /* 0x000fea0003800000 */
[----:B------:R-:W-:-:S13]  /*08d0*/  ISETP.GT.U32.AND P0, PT, R8, 0x1, PT ;  /* 0x000000010800780c */ /* 0x000fda0003f04070 */
[----:B0-----:R-:W-:Y:S05]  /*08e0*/  @P0 EXIT ;  /* 0x000000000000094d */ /* 0x001fea0003800000 */
[----:B------:R-:W-:Y:S01]  /*08f0*/  ULDC.64 UR4, c[0x0][0x650] ;  /* 0x0001940000047ab9 */ /* 0x000fe20000000a00 */
[----:B------:R-:W-:Y:S01]  /*0900*/  PRMT R0, RZ, 0x7610, R0 ;  /* 0x00007610ff007816 */ /* 0x000fe20000000000 */
[----:B------:R-:W-:Y:S01]  /*0910*/  IMAD.MOV.U32 R153, RZ, RZ, -0x1 ;  /* 0xffffffffff997424 */ /* 0x000fe200078e00ff */
[----:B------:R-:W-:Y:S01]  /*0920*/  ISETP.GE.U32.AND P0, PT, R16, UR4, PT ;  /* 0x0000000410007c0c */ /* 0x000fe2000bf06070 */
[----:B------:R-:W-:Y:S02]  /*0930*/  IMAD.MOV.U32 R152, RZ, RZ, -0x1 ;  /* 0xffffffffff987424 */ /* 0x000fe400078e00ff */
[----:B------:R-:W-:Y:S01]  /*0940*/  IMAD.MOV.U32 R23, RZ, RZ, -0x1 ;  /* 0xffffffffff177424 */ /* 0x000fe200078e00ff */
[----:B------:R-:W-:-:S13]  /*0950*/  ISETP.GE.U32.AND.EX P0, PT, R17, UR5, PT, P0 ;  /* 0x0000000511007c0c */ /* 0x000fda000bf06100 */
[----:B------:R-:W-:Y:S05]  /*0960*/  @P0 BRA `(.L_x_8) ;  /* 0x00000004002c0947 */ /* 0x000fea0003800000 */
[----:B------:R-:W0:Y:S01]  /*0970*/  LDC.64 R20, c[0x0][0x628] ;  /* 0x00018a00ff147b82 */ /* 0x000e220000000a00 */
[----:B------:R-:W-:Y:S02]  /*0980*/  IMAD.MOV.U32 R6, RZ, RZ, R16 ;  /* 0x000000ffff067224 */ /* 0x000fe400078e0010 */
[----:B------:R-:W-:-:S05]  /*0990*/  IMAD.MOV.U32 R7, RZ, RZ, R17 ;  /* 0x000000ffff077224 */ /* 0x000fca00078e0011 */
[----:B------:R-:W1:Y:S08]  /*09a0*/  LDC R0, c[0x0][0x630] ;  /* 0x00018c00ff007b82 */ /* 0x000e700000000800 */
[----:B------:R-:W2:Y:S01]  /*09b0*/  LDC.64 R24, c[0x0][0x620] ;  /* 0x00018800ff187b82 */ /* 0x000ea20000000a00 */
[----:B0-----:R-:W-:-:S04]  /*09c0*/  ISETP.NE.U32.AND P0, PT, R20, RZ, PT ;  /* 0x000000ff1400720c */ /* 0x001fc80003f05070 */
[----:B------:R-:W-:-:S13]  /*09d0*/  ISETP.NE.AND.EX P0, PT, R21, RZ, PT, P0 ;  /* 0x000000ff1500720c */ /* 0x000fda0003f05300 */
[----:B-12---:R-:W-:Y:S05]  /*09e0*/  @!P0 BRA `(.L_x_9) ;  /* 0x0000000000288947 */ /* 0x006fea0003800000 */
[----:B------:R-:W0:Y:S02]  /*09f0*/  LDC R13, c[0x0][0x634] ;  /* 0x00018d00ff0d7b82 */ /* 0x000e240000000800 */
[----:B0-----:R-:W-:-:S05]  /*0a00*/  IADD3 R13, P0, R16, R13, RZ ;  /* 0x0000000d100d7210 */ /* 0x001fca0007f1e0ff */
[----:B------:R-:W-:-:S04]  /*0a10*/  IMAD.X R15, RZ, RZ, R17, P0 ;  /* 0x000000ffff0f7224 */ /* 0x000fc800000e0611 */
[----:B------:R-:W-:-:S04]  /*0a20*/  IMAD.WIDE.U32 R6, R15, R20, RZ ;  /* 0x000000140f067225 */ /* 0x000fc800078e00ff */
[----:B------:R-:W-:-:S04]  /*0a30*/  IMAD.WIDE.U32 R10, P0, R13, R21, R6 ;  /* 0x000000150d0a7225 */ /* 0x000fc80007800006 */
[----:B------:R-:W-:-:S04]  /*0a40*/  IMAD.WIDE.U32 R6, R13, R20, RZ ;  /* 0x000000140d067225 */ /* 0x000fc800078e00ff */
[----:B------:R-:W-:Y:S01]  /*0a50*/  IMAD.X R13, RZ, RZ, RZ, P0 ;  /* 0x000000ffff0d7224 */ /* 0x000fe200000e06ff */
[----:B------:R-:W-:Y:S01]  /*0a60*/  IADD3 RZ, P0, R7, R10, RZ ;  /* 0x0000000a07ff7210 */ /* 0x000fe20007f1e0ff */
[----:B------:R-:W-:-:S04]  /*0a70*/  IMAD.MOV.U32 R12, RZ, RZ, R11 ;  /* 0x000000ffff0c7224 */ /* 0x000fc800078e000b */
[----:B------:R-:W-:-:S08]  /*0a80*/  IMAD.WIDE.U32.X R6, R15, R21, R12, P0 ;  /* 0x000000150f067225 */ /* 0x000fd000000e040c */
.L_x_9:
[----:B------:R-:W0:Y:S01]  /*0a90*/  LDC.64 R20, c[0x0][0x640] ;  /* 0x00019000ff147b82 */ /* 0x000e220000000a00 */
[--C-:B------:R-:W-:Y:S01]  /*0aa0*/  SHF.R.U64 R27, R6, R0, R7.reuse ;  /* 0x00000000061b7219 */ /* 0x100fe20000001207 */
[----:B------:R-:W-:Y:S01]  /*0ab0*/  IMAD R28, R9, R14, R4 ;  /* 0x0000000e091c7224 */ /* 0x000fe200078e0204 */
[----:B------:R-:W-:Y:S02]  /*0ac0*/  SHF.R.U32.HI R0, RZ, R0, R7 ;  /* 0x00000000ff007219 */ /* 0x000fe40000011607 */
[----:B------:R-:W-:-:S03]  /*0ad0*/  IADD3 R5, P0, RZ, -R27, RZ ;  /* 0x8000001bff057210 */ /* 0x000fc60007f1e0ff */
[----:B------:R-:W1:Y:S02]  /*0ae0*/  LDC R8, c[0x0][0x618] ;  /* 0x00018600ff087b82 */ /* 0x000e640000000800 */
[----:B------:R-:W-:-:S04]  /*0af0*/  IMAD.X R7, RZ, RZ, ~R0, P0 ;  /* 0x000000ffff077224 */ /* 0x000fc800000e0e00 */
[-C--:B------:R-:W-:Y:S02]  /*0b00*/  IMAD R0, R7, R24.reuse, RZ ;  /* 0x0000001807007224 */ /* 0x080fe400078e02ff */
[----:B------:R-:W2:Y:S01]  /*0b10*/  LDC R11, c[0x0][0x608] ;  /* 0x00018200ff0b7b82 */ /* 0x000ea20000000800 */
[----:B------:R-:W-:-:S04]  /*0b20*/  IMAD.WIDE.U32 R6, R5, R24, R16 ;  /* 0x0000001805067225 */ /* 0x000fc800078e0010 */
[----:B------:R-:W-:Y:S02]  /*0b30*/  IMAD R5, R5, R25, R0 ;  /* 0x0000001905057224 */ /* 0x000fe400078e0200 */
[----:B------:R-:W-:Y:S01]  /*0b40*/  IMAD.MOV.U32 R25, RZ, RZ, 0x1 ;  /* 0x00000001ff197424 */ /* 0x000fe200078e00ff */
[----:B------:R-:W3:Y:S01]  /*0b50*/  LDC R12, c[0x0][0x658] ;  /* 0x00019600ff0c7b82 */ /* 0x000ee20000000800 */
[----:B0-----:R-:W-:Y:S01]  /*0b60*/  ISETP.NE.U32.AND P0, PT, R20, RZ, PT ;  /* 0x000000ff1400720c */ /* 0x001fe20003f05070 */
[----:B------:R-:W-:Y:S02]  /*0b70*/  IMAD.IADD R5, R7, 0x1, R5 ;  /* 0x0000000107057824 */ /* 0x000fe400078e0205 */
[----:B------:R-:W-:Y:S01]  /*0b80*/  IMAD.MOV.U32 R7, RZ, RZ, -0x1 ;  /* 0xffffffffff077424 */ /* 0x000fe200078e00ff */
[----:B------:R-:W-:-:S03]  /*0b90*/  ISETP.NE.AND.EX P0, PT, R21, RZ, PT, P0 ;  /* 0x000000ff1500720c */ /* 0x000fc60003f05300 */
[----:B------:R-:W0:Y:S01]  /*0ba0*/  LDC R15, c[0x0][0x600] ;  /* 0x00018000ff0f7b82 */ /* 0x000e220000000800 */
[-CC-:B-1----:R-:W-:Y:S02]  /*0bb0*/  SHF.R.U64 R13, R6, R8.reuse, R5.reuse ;  /* 0x00000008060d7219 */ /* 0x182fe40000001205 */
[----:B------:R-:W-:-:S05]  /*0bc0*/  SHF.R.U32.HI R0, RZ, R8, R5 ;  /* 0x00000008ff007219 */ /* 0x000fca0000011605 */
[----:B------:R-:W1:Y:S01]  /*0bd0*/  LDC R23, c[0x0][0x648] ;  /* 0x00019200ff177b82 */ /* 0x000e620000000800 */
[-CC-:B--2---:R-:W-:Y:S02]  /*0be0*/  SHF.R.U64 R29, R13, R11.reuse, R0.reuse ;  /* 0x0000000b0d1d7219 */ /* 0x184fe40000001200 */
[----:B------:R-:W-:-:S05]  /*0bf0*/  SHF.R.U32.HI R5, RZ, R11, R0 ;  /* 0x0000000bff057219 */ /* 0x000fca0000011600 */
[----:B------:R-:W2:Y:S01]  /*0c00*/  LDC R24, c[0x0][0x638] ;  /* 0x00018e00ff187b82 */ /* 0x000ea20000000800 */
[-CC-:B---3--:R-:W-:Y:S02]  /*0c10*/  SHF.R.U64 R14, R29, R12.reuse, R5.reuse ;  /* 0x0000000c1d0e7219 */ /* 0x188fe40000001205 */
[-C--:B------:R-:W-:Y:S02]  /*0c20*/  SHF.L.U32 R0, R7, R12.reuse, RZ ;  /* 0x0000000c07007219 */ /* 0x080fe400000006ff */
[----:B------:R-:W-:Y:S01]  /*0c30*/  SHF.R.U32.HI R5, RZ, R12, R5 ;  /* 0x0000000cff057219 */ /* 0x000fe20000011605 */
[----:B------:R-:W-:Y:S01]  /*0c40*/  IMAD.MOV.U32 R4, RZ, RZ, R14 ;  /* 0x000000ffff047224 */ /* 0x000fe200078e000e */
[----:B------:R-:W-:Y:S01]  /*0c50*/  LOP3.LUT R10, RZ, R0, RZ, 0x33, !PT ;  /* 0x00000000ff0a7212 */ /* 0x000fe200078e33ff */
[----:B------:R-:W3:Y:S01]  /*0c60*/  LDC R26, c[0x0][0x610] ;  /* 0x00018400ff1a7b82 */ /* 0x000ee20000000800 */
[----:B------:R-:W-:Y:S05]  /*0c70*/  @!P0 BRA `(.L_x_10) ;  /* 0x0000000000288947 */ /* 0x000fea0003800000 */
[----:B------:R-:W4:Y:S02]  /*0c80*/  LDC R9, c[0x0][0x64c] ;  /* 0x00019300ff097b82 */ /* 0x000f240000000800 */
[----:B----4-:R-:W-:-:S05]  /*0c90*/  IADD3 R9, P0, R14, R9, RZ ;  /* 0x000000090e097210 */ /* 0x010fca0007f1e0ff */
        /* <DEDUP_REMOVED lines=8> */
.L_x_10:
[----:B-1----:R-:W-:Y:S01]  /*0d20*/  SHF.R.U64 R4, R4, R23, R5 ;  /* 0x0000001704047219 */ /* 0x002fe20000001205 */
[----:B0-----:R-:W-:Y:S01]  /*0d30*/  VIADD R6, R15, 0xffffffff ;  /* 0xffffffff0f067836 */ /* 0x001fe20000000000 */
[----:B------:R-:W-:Y:S01]  /*0d40*/  SHF.L.U32 R0, R25, R12, RZ ;  /* 0x0000000c19007219 */ /* 0x000fe200000006ff */
[----:B------:R-:W-:Y:S01]  /*0d50*/  IMAD.MOV.U32 R23, RZ, RZ, R27 ;  /* 0x000000ffff177224 */ /* 0x000fe200078e001b */
[----:B------:R-:W-:Y:S01]  /*0d60*/  LOP3.LUT R5, R29, R10, RZ, 0xc0, !PT ;  /* 0x0000000a1d057212 */ /* 0x000fe200078ec0ff */
[----:B------:R-:W-:Y:S01]  /*0d70*/  IMAD.MOV R7, RZ, RZ, -R4 ;  /* 0x000000ffff077224 */ /* 0x000fe200078e0a04 */
[----:B------:R-:W-:Y:S02]  /*0d80*/  SEL R3, R3, R28, !P1 ;  /* 0x0000001c03037207 */ /* 0x000fe40004800000 */
[----:B------:R-:W-:Y:S01]  /*0d90*/  LOP3.LUT R6, R13, R6, RZ, 0xc0, !PT ;  /* 0x000000060d067212 */ /* 0x000fe200078ec0ff */
[----:B------:R-:W-:Y:S02]  /*0da0*/  IMAD R4, R0, R4, R5 ;  /* 0x0000000400047224 */ /* 0x000fe400078e0205 */
[----:B--2---:R-:W-:-:S02]  /*0db0*/  IMAD R0, R7, R24, R14 ;  /* 0x0000001807007224 */ /* 0x004fc400078e020e */
[----:B---3--:R-:W-:Y:S02]  /*0dc0*/  IMAD R3, R4, R26, R3 ;  /* 0x0000001a04037224 */ /* 0x008fe400078e0203 */
[----:B------:R-:W-:Y:S02]  /*0dd0*/  IMAD.MOV.U32 R5, RZ, RZ, 0x1 ;  /* 0x00000001ff057424 */ /* 0x000fe400078e00ff */
[----:B------:R-:W-:-:S03]  /*0de0*/  IMAD R4, R0, R15, R6 ;  /* 0x0000000f00047224 */ /* 0x000fc600078e0206 */
[----:B------:R-:W-:Y:S02]  /*0df0*/  PRMT R0, R5, 0x7610, R0 ;  /* 0x0000761005007816 */ /* 0x000fe40000000000 */
[----:B------:R-:W-:Y:S02]  /*0e00*/  SEL R152, R4, R3, !P1 ;  /* 0x0000000304987207 */ /* 0x000fe40004800000 */
[----:B------:R-:W-:-:S07]  /*0e10*/  SEL R153, R3, R4, !P1 ;  /* 0x0000000403997207 */ /* 0x000fce0004800000 */
.L_x_8:
[----:B------:R-:W-:-:S08]  /*0e20*/  NOP ;  /* 0x0000000000007918 */ /* 0x000fd00000000000 */
[----:B------:R-:W0:Y:S02]  /*0e30*/  USETMAXREG.TRY_ALLOC.CTAPOOL UP0, 0xe8 ;  /* 0x000000e8000079c8 */ /* 0x000e240008000600 */
[----:B0-----:R-:W-:-:S13]  /*0e40*/  PLOP3.LUT P0, PT, PT, PT, UP0, 0x80, 0x0 ;  /* 0x000000000000781c */ /* 0x001fda0003f0f008 */
[----:B------:R-:W-:Y:S05]  /*0e50*/  @!P0 BRA `(.L_x_8) ;  /* 0xfffffffc00f08947 */ /* 0x000fea000383ffff */
[----:B------:R-:W-:Y:S01]  /*0e60*/  ULDC.64 UR4, c[0x0][0x598] ;  /* 0x0001660000047ab9 */ /* 0x000fe20000000a00 */
[----:B------:R-:W-:Y:S01]  /*0e70*/  ULDC.64 UR36, c[0x0][0x208] ;  /* 0x0000820000247ab9 */ /* 0x000fe20000000a00 */
[----:B------:R-:W-:-:S04]  /*0e80*/  ISETP.NE.U32.AND P0, PT, RZ, UR4, PT ;  /* 0x00000004ff007c0c */ /* 0x000fc8000bf05070 */
[----:B------:R-:W-:-:S13]  /*0e90*/  ISETP.NE.AND.EX P0, PT, RZ, UR5, PT, P0 ;  /* 0x00000005ff007c0c */ /* 0x000fda000bf05300 */
[----:B------:R-:W-:Y:S05]  /*0ea0*/  @!P0 BRA `(.L_x_11) ;  /* 0x00000000001c8947 */ /* 0x000fea0003800000 */
[----:B------:R-:W0:Y:S02]  /*0eb0*/  LDC.64 R4, c[0x0][0x598] ;  /* 0x00016600ff047b82 */ /* 0x000e240000000a00 */
[----:B0-----:R-:W2:Y:S02]  /*0ec0*/  LDG.E.64 R4, desc[UR36][R4.64] ;  /* 0x0000002404047981 */ /* 0x001ea4000c1e1b00 */
[----:B--2---:R-:W-:-:S04]  /*0ed0*/  ISETP.NE.U32.AND P0, PT, R4, RZ, PT ;  /* 0x000000ff0400720c */ /* 0x004fc80003f05070 */
[----:B------:R-:W-:-:S13]  /*0ee0*/  ISETP.NE.AND.EX P0, PT, R5, RZ, PT, P0 ;  /* 0x000000ff0500720c */ /* 0x000fda0003f05300 */
[----:B------:R-:W-:Y:S05]  /*0ef0*/  @!P0 BRA `(.L_x_11) ;  /* 0x0000000000088947 */ /* 0x000fea0003800000 */
[----:B------:R0:W5:Y:S01]  /*0f00*/  LD.E R154, desc[UR36][R4.64] ;  /* 0x00000024049a7980 */ /* 0x000162000c101900 */
[----:B------:R-:W-:Y:S05]  /*0f10*/  BRA `(.L_x_12) ;  /* 0x0000000000247947 */ /* 0x000fea0003800000 */
.L_x_11:
[----:B------:R-:W-:Y:S02]  /*0f20*/  ULDC.64 UR4, c[0x0][0x588] ;  /* 0x0001620000047ab9 */ /* 0x000fe40000000a00 */
[----:B------:R-:W-:-:S04]  /*0f30*/  ISETP.NE.U32.AND P0, PT, RZ, UR4, PT ;  /* 0x00000004ff007c0c */ /* 0x000fc8000bf05070 */
[----:B------:R-:W-:-:S13]  /*0f40*/  ISETP.NE.AND.EX P0, PT, RZ, UR5, PT, P0 ;  /* 0x00000005ff007c0c */ /* 0x000fda000bf05300 */
[----:B------:R-:W-:Y:S05]  /*0f50*/  @!P0 BRA `(.L_x_13) ;  /* 0x00000000000c8947 */ /* 0x000fea0003800000 */
[----:B------:R-:W0:Y:S02]  /*0f60*/  LDC.64 R154, c[0x0][0x588] ;  /* 0x00016200ff9a7b82 */ /* 0x000e240000000a00 */
[----:B0-----:R1:W5:Y:S01]  /*0f70*/  LDG.E R154, desc[UR36][R154.64] ;  /* 0x000000249a9a7981 */ /* 0x001362000c1e1900 */
[----:B------:R-:W-:Y:S05]  /*0f80*/  BRA `(.L_x_12) ;  /* 0x0000000000087947 */ /* 0x000fea0003800000 */
.L_x_13:
[----:B------:R-:W-:Y:S02]  /*0f90*/  ULDC UR4, c[0x0][0x580] ;  /* 0x0001600000047ab9 */ /* 0x000fe40000000800 */
[----:B------:R-:W-:-:S07]  /*0fa0*/  IMAD.U32 R154, RZ, RZ, UR4 ;  /* 0x00000004ff9a7e24 */ /* 0x000fce000f8e00ff */
.L_x_12:
[----:B------:R-:W-:Y:S02]  /*0fb0*/  ULDC.64 UR4, c[0x0][0x5a0] ;  /* 0x0001680000047ab9 */ /* 0x000fe40000000a00 */
[----:B------:R-:W-:-:S04]  /*0fc0*/  ISETP.NE.U32.AND P0, PT, RZ, UR4, PT ;  /* 0x00000004ff007c0c */ /* 0x000fc8000bf05070 */
[----:B------:R-:W-:-:S13]  /*0fd0*/  ISETP.NE.AND.EX P0, PT, RZ, UR5, PT, P0 ;  /* 0x00000005ff007c0c */ /* 0x000fda000bf05300 */
[----:B------:R-:W-:Y:S05]  /*0fe0*/  @!P0 BRA `(.L_x_14) ;  /* 0x00000000001c8947 */ /* 0x000fea0003800000 */
[----:B0-----:R-:W0:Y:S02]  /*0ff0*/  LDC.64 R4, c[0x0][0x5a0] ;  /* 0x00016800ff047b82 */ /* 0x001e240000000a00 */
[----:B0-----:R-:W2:Y:S02]  /*1000*/  LDG.E.64 R4, desc[UR36][R4.64] ;  /* 0x0000002404047981 */ /* 0x001ea4000c1e1b00 */
[----:B--2---:R-:W-:-:S04]  /*1010*/  ISETP.NE.U32.AND P0, PT, R4, RZ, PT ;  /* 0x000000ff0400720c */ /* 0x004fc80003f05070 */
[----:B------:R-:W-:-:S13]  /*1020*/  ISETP.NE.AND.EX P0, PT, R5, RZ, PT, P0 ;  /* 0x000000ff0500720c */ /* 0x000fda0003f05300 */
[----:B------:R-:W-:Y:S05]  /*1030*/  @!P0 BRA `(.L_x_14) ;  /* 0x0000000000088947 */ /* 0x000fea0003800000 */
[----:B-1----:R0:W5:Y:S01]  /*1040*/  LD.E R155, desc[UR36][R4.64] ;  /* 0x00000024049b7980 */ /* 0x002162000c101900 */
[----:B------:R-:W-:Y:S05]  /*1050*/  BRA `(.L_x_15) ;  /* 0x0000000000247947 */ /* 0x000fea0003800000 */
.L_x_14:
[----:B------:R-:W-:Y:S02]  /*1060*/  ULDC.64 UR4, c[0x0][0x590] ;  /* 0x0001640000047ab9 */ /* 0x000fe40000000a00 */
[----:B------:R-:W-:-:S04]  /*1070*/  ISETP.NE.U32.AND P0, PT, RZ, UR4, PT ;  /* 0x00000004ff007c0c */ /* 0x000fc8000bf05070 */
[----:B------:R-:W-:-:S13]  /*1080*/  ISETP.NE.AND.EX P0, PT, RZ, UR5, PT, P0 ;  /* 0x00000005ff007c0c */ /* 0x000fda000bf05300 */
[----:B------:R-:W-:Y:S05]  /*1090*/  @!P0 BRA `(.L_x_16) ;  /* 0x00000000000c8947 */ /* 0x000fea0003800000 */
[----:B0-----:R-:W1:Y:S02]  /*10a0*/  LDC.64 R4, c[0x0][0x590] ;  /* 0x00016400ff047b82 */ /* 0x001e640000000a00 */
[----:B-1----:R1:W5:Y:S01]  /*10b0*/  LDG.E R155, desc[UR36][R4.64] ;  /* 0x00000024049b7981 */ /* 0x002362000c1e1900 */
[----:B------:R-:W-:Y:S05]  /*10c0*/  BRA `(.L_x_15) ;  /* 0x0000000000087947 */ /* 0x000fea0003800000 */
.L_x_16:
[----:B------:R-:W-:Y:S02]  /*10d0*/  ULDC UR4, c[0x0][0x584] ;  /* 0x0001610000047ab9 */ /* 0x000fe40000000800 */
[----:B-1----:R-:W-:-:S07]  /*10e0*/  IMAD.U32 R155, RZ, RZ, UR4 ;  /* 0x00000004ff9b7e24 */ /* 0x002fce000f8e00ff */
.L_x_15:
[----:B------:R-:W-:-:S13]  /*10f0*/  LOP3.LUT P0, RZ, R0, 0xff, RZ, 0xc0, !PT ;  /* 0x000000ff00ff7812 */ /* 0x000fda000780c0ff */
[----:B------:R-:W-:Y:S05]  /*1100*/  @!P0 EXIT ;  /* 0x000000000000894d */ /* 0x000fea0003800000 */
[----:B------:R-:W-:Y:S01]  /*1110*/  ULDC UR4, c[0x0][0x28c] ;  /* 0x0000a30000047ab9 */ /* 0x000fe20000000800 */
[----:B------:R-:W-:Y:S01]  /*1120*/  LOP3.LUT R157, R19, 0x1, RZ, 0xfc, !PT ;  /* 0x00000001139d7812 */ /* 0x000fe200078efcff */
[----:B------:R-:W-:Y:S01]  /*1130*/  UIADD3 UR4, UR4, 0x3f, URZ ;  /* 0x0000003f04047890 */ /* 0x000fe2000fffe03f */
[----:B------:R-:W-:Y:S01]  /*1140*/  UMOV UR38, URZ ;  /* 0x0000003f00267c82 */ /* 0x000fe20008000000 */
[----:B------:R-:W-:Y:S02]  /*1150*/  UMOV UR39, URZ ;  /* 0x0000003f00277c82 */ /* 0x000fe40008000000 */
[----:B------:R-:W-:-:S04]  /*1160*/  USHF.R.S32.HI UR5, URZ, 0x1f, UR4 ;  /* 0x0000001f3f057899 */ /* 0x000fc80008011404 */
[----:B------:R-:W-:-:S04]  /*1170*/  ULEA.HI UR5, UR5, UR4, URZ, 0x6 ;  /* 0x0000000405057291 */ /* 0x000fc8000f8f303f */
[----:B------:R-:W-:-:S12]  /*1180*/  USHF.R.S32.HI UR40, URZ, 0x6, UR5 ;  /* 0x000000063f287899 */ /* 0x000fd80008011405 */
.L_x_290:
[----:B------:R-:W-:Y:S01]  /*1190*/  LOP3.LUT R0, R18, 0x80, RZ, 0xc0, !PT ;  /* 0x0000008012007812 */ /* 0x000fe200078ec0ff */
[----:B--2---:R-:W2:Y:S01]  /*11a0*/  S2UR UR7, SR_CgaCtaId ;  /* 0x00000000000779c3 */ /* 0x004ea20000008800 */
[----:B------:R-:W-:Y:S02]  /*11b0*/  UMOV UR6, 0x400 ;  /* 0x0000040000067882 */ /* 0x000fe40000000000 */
[----:B------:R-:W-:-:S06]  /*11c0*/  SHF.R.U32.HI R0, RZ, 0x7, R0 ;  /* 0x00000007ff007819 */ /* 0x000fcc0000011600 */
[----:B---3--:R-:W3:Y:S01]  /*11d0*/  SHFL.IDX PT, R0, R0, RZ, 0x1f ;  /* 0x00001fff00007589 */ /* 0x008ee200000e0000 */
[----:B--2---:R-:W-:Y:S01]  /*11e0*/  ULEA UR6, UR7, UR6, 0x18 ;  /* 0x0000000607067291 */ /* 0x004fe2000f8ec03f */
[----:B---3--:R-:W-:-:S13]  /*11f0*/  R2UR UR4, R0 ;  /* 0x00000000000472ca */ /* 0x008fda00000e0000 */
[----:B------:R-:W-:-:S04]  /*1200*/  ULEA.HI UR5, UR4, UR4, URZ, 0x1 ;  /* 0x0000000404057291 */ /* 0x000fc8000f8f083f */
[----:B------:R-:W-:-:S04]  /*1210*/  ULOP3.LUT UR5, UR5, 0x7fffe, URZ, 0xc0, !UPT ;  /* 0x0007fffe05057892 */ /* 0x000fc8000f8ec03f */
[----:B------:R-:W-:-:S03]  /*1220*/  UIADD3 UR5, UR4, -UR5, URZ ;  /* 0x8000000504057290 */ /* 0x000fc6000fffe03f */
[----:B------:R-:W-:Y:S01]  /*1230*/  ULDC UR4, c[0x0][0x28c] ;  /* 0x0000a30000047ab9 */ /* 0x000fe20000000800 */
[----:B------:R-:W-:Y:S01]  /*1240*/  ULEA UR5, UR5, UR6, 0xd ;  /* 0x0000000605057291 */ /* 0x000fe2000f8e683f */
[----:B------:R-:W-:-:S03]  /*1250*/  ISETP.LT.AND P0, PT, RZ, UR4, PT ;  /* 0x00000004ff007c0c */ /* 0x000fc6000bf01270 */
[----:B------:R-:W-:-:S04]  /*1260*/  UIADD3 UR5, UR5, 0x100, URZ ;  /* 0x0000010005057890 */ /* 0x000fc8000fffe03f */
[----:B------:R-:W-:-:S04]  /*1270*/  USHF.R.U32.HI UR5, URZ, 0x4, UR5 ;  /* 0x000000043f057899 */ /* 0x000fc80008011605 */
[----:B------:R-:W-:Y:S02]  /*1280*/  ULOP3.LUT UR41, UR5, 0x3fff, URZ, 0xc0, !UPT ;  /* 0x00003fff05297892 */ /* 0x000fe4000f8ec03f */
[----:B-1----:R-:W-:Y:S10]  /*1290*/  @P0 BRA `(.L_x_17) ;  /* 0x0000000000400947 */ /* 0x002ff40003800000 */
[----:B------:R-:W-:Y:S01]  /*12a0*/  MOV R0, 0x0 ;  /* 0x0000000000007802 */ /* 0x000fe20000000f00 */
[----:B------:R-:W-:Y:S01]  /*12b0*/  ULDC.64 UR4, c[0x4][0x68] ;  /* 0x01001a0000047ab9 */ /* 0x000fe20000000a00 */
[----:B------:R-:W-:Y:S01]  /*12c0*/  ULDC.64 UR6, c[0x4][0x8] ;  /* 0x0100020000067ab9 */ /* 0x000fe20000000a00 */
[----:B01----:R-:W-:Y:S01]  /*12d0*/  IMAD.U32 R4, RZ, RZ, UR4 ;  /* 0x00000004ff047e24 */ /* 0x003fe2000f8e00ff */
[----:B------:R0:W1:Y:S01]  /*12e0*/  LDC.64 R14, c[0x4][R0] ;  /* 0x01000000000e7b82 */ /* 0x0000620000000a00 */
[----:B------:R-:W-:Y:S01]  /*12f0*/  IMAD.U32 R5, RZ, RZ, UR5 ;  /* 0x00000005ff057e24 */ /* 0x000fe2000f8e00ff */
[----:B------:R-:W-:Y:S01]  /*1300*/  ULDC.64 UR4, c[0x4][0x70] ;  /* 0x01001c0000047ab9 */ /* 0x000fe20000000a00 */
[----:B------:R-:W-:Y:S02]  /*1310*/  IMAD.U32 R10, RZ, RZ, UR6 ;  /* 0x00000006ff0a7e24 */ /* 0x000fe4000f8e00ff */
[----:B------:R-:W-:Y:S02]  /*1320*/  IMAD.U32 R6, RZ, RZ, UR4 ;  /* 0x00000004ff067e24 */ /* 0x000fe4000f8e00ff */
[----:B------:R-:W-:-:S02]  /*1330*/  IMAD.U32 R7, RZ, RZ, UR5 ;  /* 0x00000005ff077e24 */ /* 0x000fc4000f8e00ff */
[----:B------:R-:W-:Y:S02]  /*1340*/  IMAD.U32 R11, RZ, RZ, UR7 ;  /* 0x00000007ff0b7e24 */ /* 0x000fe4000f8e00ff */
[----:B------:R-:W-:Y:S02]  /*1350*/  IMAD.MOV.U32 R8, RZ, RZ, 0x1e1 ;  /* 0x000001e1ff087424 */ /* 0x000fe400078e00ff */
[----:B------:R-:W-:Y:S02]  /*1360*/  IMAD.MOV.U32 R12, RZ, RZ, 0x1 ;  /* 0x00000001ff0c7424 */ /* 0x000fe400078e00ff */
[----:B0-----:R-:W-:-:S07]  /*1370*/  IMAD.MOV.U32 R13, RZ, RZ, RZ ;  /* 0x000000ffff0d7224 */ /* 0x001fce00078e00ff */
[----:B------:R-:W-:-:S07]  /*1380*/  LEPC R20, `(.L_x_17) ;  /* 0x000000001014794e */ /* 0x000fce0000000000 */
[----:B-1---5:R-:W-:Y:S05]  /*1390*/  CALL.ABS.NOINC R14 ;  /* 0x000000000e007343 */ /* 0x022fea0003c00000 */
.L_x_17:
[----:B------:R-:W-:-:S13]  /*13a0*/  ISETP.NE.AND P0, PT, R157, 0x3, PT ;  /* 0x000000039d00780c */ /* 0x000fda0003f05270 */
[----:B------:R-:W-:Y:S05]  /*13b0*/  @!P0 BRA `(.L_x_18) ;  /* 0x0000000000048947 */ /* 0x000fea0003800000 */
[----:B------:R-:W-:Y:S01]  /*13c0*/  BPT.TRAP 0x1 ;  /* 0x000000040000795c */ /* 0x000fe20000300000 */
.L_x_18:
[----:B------:R-:W2:Y:S01]  /*13d0*/  S2UR UR5, SR_CgaCtaId ;  /* 0x00000000000579c3 */ /* 0x000ea20000008800 */
[----:B------:R-:W-:Y:S01]  /*13e0*/  UMOV UR4, 0x400 ;  /* 0x0000040000047882 */ /* 0x000fe20000000000 */
[----:B------:R-:W-:Y:S02]  /*13f0*/  IMAD.U32 R0, RZ, RZ, UR38 ;  /* 0x00000026ff007e24 */ /* 0x000fe4000f8e00ff */
[----:B------:R-:W-:-:S03]  /*1400*/  IMAD.U32 R3, RZ, RZ, UR39 ;  /* 0x00000027ff037e24 */ /* 0x000fc6000f8e00ff */
[----:B------:R-:W-:Y:S01]  /*1410*/  SHF.L.U32 R0, R0, 0x1f, RZ ;  /* 0x0000001f00007819 */ /* 0x000fe200000006ff */
[----:B--2---:R-:W-:-:S06]  /*1420*/  ULEA UR4, UR5, UR4, 0x18 ;  /* 0x0000000405047291 */ /* 0x004fcc000f8ec03f */
[----:B------:R-:W-:-:S04]  /*1430*/  IMAD.U32 R6, RZ, RZ, UR4 ;  /* 0x00000004ff067e24 */ /* 0x000fc8000f8e00ff */
[----:B------:R-:W-:-:S04]  /*1440*/  IMAD R3, R3, 0x8, R6 ;  /* 0x0000000803037824 */ /* 0x000fc800078e0206 */
[----:B------:R2:W3:Y:S01]  /*1450*/  SYNCS.PHASECHK.TRANS64.TRYWAIT P1, [R3+URZ], R0 ;  /* 0x00000000030075a7 */ /* 0x0004e2000802017f */
[----:B------:R-:W-:Y:S05]  /*1460*/  @!P0 BRA `(.L_x_19) ;  /* 0x0000000000048947 */ /* 0x000fea0003800000 */
[----:B------:R-:W-:Y:S01]  /*1470*/  BPT.TRAP 0x1 ;  /* 0x000000040000795c */ /* 0x000fe20000300000 */
.L_x_19:
[----:B---3--:R-:W-:Y:S05]  /*1480*/  @P1 BRA `(.L_x_20) ;  /* 0x0000000000081947 */ /* 0x008fea0003800000 */
[----:B------:R-:W3:Y:S02]  /*1490*/  SYNCS.PHASECHK.TRANS64.TRYWAIT P1, [R3+URZ], R0 ;  /* 0x00000000030075a7 */ /* 0x000ee4000802017f */
[----:B---3--:R-:W-:Y:S05]  /*14a0*/  @!P1 BRA `(.L_x_21) ;  /* 0x000000a000d89947 */ /* 0x008fea0003800000 */
.L_x_20:
[----:B------:R-:W-:-:S04]  /*14b0*/  UISETP.LT.AND UP0, UPT, UR40, 0x1, UPT ;  /* 0x000000012800788c */ /* 0x000fc8000bf01270 */
[----:B------:R-:W-:-:S06]  /*14c0*/  USEL UR4, UR40, 0x1, UP0 ;  /* 0x0000000128047887 */ /* 0x000fcc0008000000 */
[----:B--23--:R-:W-:Y:S01]  /*14d0*/  IMAD.U32 R0, RZ, RZ, UR4 ;  /* 0x00000004ff007e24 */ /* 0x00cfe2000f8e00ff */
[----:B------:R-:W-:Y:S05]  /*14e0*/  WARPSYNC.ALL ;  /* 0x0000000000007948 */ /* 0x000fea0003800000 */
[----:B------:R-:W-:-:S04]  /*14f0*/  IADD3 R0, -R0, UR40, RZ ;  /* 0x0000002800007c10 */ /* 0x000fc8000fffe1ff */
[----:B------:R-:W-:Y:S02]  /*1500*/  ISETP.GE.AND P1, PT, R0, 0x1, PT ;  /* 0x000000010000780c */ /* 0x000fe40003f26270 */
[----:B------:R-:W-:Y:S01]  /*1510*/  R2UR UR4, R6 ;  /* 0x00000000060472ca */ /* 0x000fe200000e0000 */
[----:B------:R-:W-:Y:S01]  /*1520*/  WARPGROUP.ARRIVE ;  /* 0x00000000000079c5 */ /* 0x000fe20000000000 */
[----:B------:R-:W-:Y:S01]  /*1530*/  UMOV UR9, 0x40000040 ;  /* 0x4000004000097882 */ /* 0x000fe20000000000 */
[----:B------:R-:W-:-:S10]  /*1540*/  UMOV UR11, 0x40000040 ;  /* 0x40000040000b7882 */ /* 0x000fd40000000000 */
[----:B------:R-:W-:-:S04]  /*1550*/  UIADD3 UR4, UR4, 0x10100, URZ ;  /* 0x0001010004047890 */ /* 0x000fc8000fffe03f */
[----:B------:R-:W-:-:S04]  /*1560*/  USHF.R.U32.HI UR4, URZ, 0x4, UR4 ;  /* 0x000000043f047899 */ /* 0x000fc80008011604 */
[----:B------:R-:W-:Y:S02]  /*1570*/  ULOP3.LUT UR5, UR4, 0x3fff, URZ, 0xc0, !UPT ;  /* 0x00003fff04057892 */ /* 0x000fe4000f8ec03f */
[----:B------:R-:W-:Y:S02]  /*1580*/  ULOP3.LUT UR4, UR41, 0x10000, URZ, 0xfc, !UPT ;  /* 0x0001000029047892 */ /* 0x000fe4000f8efc3f */
[----:B------:R-:W-:Y:S02]  /*1590*/  ULOP3.LUT UR5, UR5, 0x10000, URZ, 0xfc, !UPT ;  /* 0x0001000005057892 */ /* 0x000fe4000f8efc3f */
[----:B------:R-:W-:Y:S02]  /*15a0*/  ULEA UR6, UR39, UR4, 0xa ;  /* 0x0000000427067291 */ /* 0x000fe4000f8e503f */
[----:B------:R-:W-:-:S05]  /*15b0*/  ULEA UR7, UR39, UR5, 0xb ;  /* 0x0000000527077291 */ /* 0x000fca000f8e583f */
[----:B------:R-:W-:Y:S02]  /*15c0*/  UMOV UR8, UR6 ;  /* 0x0000000600087c82 */ /* 0x000fe40008000000 */
[----:B------:R-:W-:Y:S02]  /*15d0*/  UMOV UR10, UR7 ;  /* 0x00000007000a7c82 */ /* 0x000fe40008000000 */
[----:B------:R-:W-:Y:S01]  /*15e0*/  HGMMA.64x256x16.F32 R24, gdesc[UR8], RZ, !UPT, gsb0 ;  /* 0x03e00000081879f0 */ /* 0x000fe2000c0008ff */
[----:B------:R-:W-:Y:S02]  /*15f0*/  UIADD3 UR8, UR6, 0x2, URZ ;  /* 0x0000000206087890 */ /* 0x000fe4000fffe03f */
[----:B------:R-:W-:Y:S01]  /*1600*/  UIADD3 UR10, UR7, 0x2, URZ ;  /* 0x00000002070a7890 */ /* 0x000fe2000fffe03f */
[----:B------:R-:W-:Y:S01]  /*1610*/  UMOV UR9, 0x40000040 ;  /* 0x4000004000097882 */ /* 0x000fe20000000000 */
[----:B------:R-:W-:Y:S01]  /*1620*/  UMOV UR11, 0x40000040 ;  /* 0x40000040000b7882 */ /* 0x000fe20000000000 */
[----:B------:R-:W-:-:S02]  /*1630*/  WARPGROUP.DEPBAR.LE gsb0, 0x0 ;  /* 0x00008000000079c5 */ /* 0x000fc40000010000 */
[----:B------:R-:W-:-:S15]  /*1640*/  WARPGROUP.ARRIVE ;  /* 0x00000000000079c5 */ /* 0x000fde0000000000 */
[----:B------:R-:W-:-:S05]  /*1650*/  NOP ;  /* 0x0000000000007918 */ /* 0x000fca0000000000 */
[----:B------:R-:W-:Y:S01]  /*1660*/  HGMMA.64x256x16.F32 R24, gdesc[UR8], R24, gsb0 ;  /* 0x03e00000081879f0 */ /* 0x000fe20008000818 */
[----:B------:R-:W-:Y:S02]  /*1670*/  UIADD3 UR8, UR6, 0x4, URZ ;  /* 0x0000000406087890 */ /* 0x000fe4000fffe03f */
[----:B------:R-:W-:Y:S01]  /*1680*/  UIADD3 UR10, UR7, 0x4, URZ ;  /* 0x00000004070a7890 */ /* 0x000fe2000fffe03f */
[----:B------:R-:W-:Y:S01]  /*1690*/  UMOV UR9, 0x40000040 ;  /* 0x4000004000097882 */ /* 0x000fe20000000000 */
[----:B------:R-:W-:Y:S01]  /*16a0*/  UMOV UR11, 0x40000040 ;  /* 0x40000040000b7882 */ /* 0x000fe20000000000 */
[----:B------:R-:W-:Y:S02]  /*16b0*/  WARPGROUP.DEPBAR.LE gsb0, 0x0 ;  /* 0x00008000000079c5 */ /* 0x000fe40000010000 */
        /* <DEDUP_REMOVED lines=10> */
[----:B------:R-:W-:Y:S03]  /*1760*/  HGMMA.64x256x16.F32 R24, gdesc[UR8], R24, gsb0 ;  /* 0x03e00000081879f0 */ /* 0x000fe60008000818 */
[----:B------:R-:W-:Y:S02]  /*1770*/  WARPGROUP.DEPBAR.LE gsb0, 0x0 ;  /* 0x00008000000079c5 */ /* 0x000fe40000010000 */
[----:B------:R-:W-:Y:S05]  /*1780*/  @!P1 BRA `(.L_x_22) ;  /* 0x0000000400309947 */ /* 0x000fea0003800000 */
[----:B------:R-:W-:Y:S02]  /*1790*/  UIADD3 UR6, UR39, 0x1, URZ ;  /* 0x0000000127067890 */ /* 0x000fe4000fffe03f */
[----:B------:R-:W-:Y:S02]  /*17a0*/  IMAD.U32 R3, RZ, RZ, UR39 ;  /* 0x00000027ff037e24 */ /* 0x000fe4000f8e00ff */
[----:B------:R-:W-:-:S04]  /*17b0*/  UISETP.NE.AND UP0, UPT, UR6, 0x4, UPT ;  /* 0x000000040600788c */ /* 0x000fc8000bf05270 */
[----:B------:R-:W-:Y:S02]  /*17c0*/  USEL UR7, URZ, 0x1, UP0 ;  /* 0x000000013f077887 */ /* 0x000fe40008000000 */
[----:B------:R-:W-:Y:S02]  /*17d0*/  USEL UR6, UR6, URZ, UP0 ;  /* 0x0000003f06067287 */ /* 0x000fe40008000000 */
[----:B------:R-:W-:-:S06]  /*17e0*/  ULOP3.LUT UR7, UR38, UR7, URZ, 0x3c, !UPT ;  /* 0x0000000726077292 */ /* 0x000fcc000f8e3c3f */
[----:B------:R-:W-:-:S07]  /*17f0*/  IMAD.U32 R7, RZ, RZ, UR7 ;  /* 0x00000007ff077e24 */ /* 0x000fce000f8e00ff */
.L_x_29:
[----:B------:R-:W-:Y:S05]  /*1800*/  @!P0 BRA `(.L_x_23) ;  /* 0x0000000000048947 */ /* 0x000fea0003800000 */
[----:B------:R-:W-:Y:S01]  /*1810*/  BPT.TRAP 0x1 ;  /* 0x000000040000795c */ /* 0x000fe20000300000 */
.L_x_23:
[----:B------:R-:W2:Y:S01]  /*1820*/  S2UR UR8, SR_CgaCtaId ;  /* 0x00000000000879c3 */ /* 0x000ea20000008800 */
[----:B------:R-:W-:Y:S01]  /*1830*/  UMOV UR7, 0x400 ;  /* 0x0000040000077882 */ /* 0x000fe20000000000 */
[----:B01----:R-:W-:Y:S01]  /*1840*/  IMAD.U32 R5, RZ, RZ, UR6 ;  /* 0x00000006ff057e24 */ /* 0x003fe2000f8e00ff */
[----:B------:R-:W-:Y:S01]  /*1850*/  SHF.L.U32 R4, R7, 0x1f, RZ ;  /* 0x0000001f07047819 */ /* 0x000fe200000006ff */
[----:B--2---:R-:W-:-:S06]  /*1860*/  ULEA UR7, UR8, UR7, 0x18 ;  /* 0x0000000708077291 */ /* 0x004fcc000f8ec03f */
[----:B------:R-:W-:-:S04]  /*1870*/  IMAD.U32 R6, RZ, RZ, UR7 ;  /* 0x00000007ff067e24 */ /* 0x000fc8000f8e00ff */
[----:B------:R-:W-:-:S04]  /*1880*/  IMAD R5, R5, 0x8, R6 ;  /* 0x0000000805057824 */ /* 0x000fc800078e0206 */
[----:B------:R0:W1:Y:S01]  /*1890*/  SYNCS.PHASECHK.TRANS64.TRYWAIT P1, [R5+URZ], R4 ;  /* 0x00000004050075a7 */ /* 0x000062000802017f */
[----:B------:R-:W-:Y:S05]  /*18a0*/  @!P0 BRA `(.L_x_24) ;  /* 0x0000000000048947 */ /* 0x000fea0003800000 */
[----:B------:R-:W-:Y:S01]  /*18b0*/  BPT.TRAP 0x1 ;  /* 0x000000040000795c */ /* 0x000fe20000300000 */
.L_x_24:
[----:B-1----:R-:W-:Y:S05]  /*18c0*/  @P1 BRA `(.L_x_25) ;  /* 0x0000000000081947 */ /* 0x002fea0003800000 */
[----:B------:R-:W1:Y:S02]  /*18d0*/  SYNCS.PHASECHK.TRANS64.TRYWAIT P1, [R5+URZ], R4 ;  /* 0x00000004050075a7 */ /* 0x000e64000802017f */
[----:B-1----:R-:W-:Y:S05]  /*18e0*/  @!P1 BRA `(.L_x_26) ;  /* 0x0000009c00dc9947 */ /* 0x002fea0003800000 */
.L_x_25:
[----:B------:R-:W-:Y:S01]  /*18f0*/  ULEA UR7, UR6, UR4, 0xa ;  /* 0x0000000406077291 */ /* 0x000fe2000f8e503f */
[----:B------:R-:W-:Y:S01]  /*1900*/  WARPGROUP.ARRIVE ;  /* 0x00000000000079c5 */ /* 0x000fe20000000000 */
[----:B------:R-:W-:Y:S01]  /*1910*/  ULEA UR12, UR6, UR5, 0xb ;  /* 0x00000005060c7291 */ /* 0x000fe2000f8e583f */
[----:B------:R-:W-:Y:S01]  /*1920*/  UMOV UR9, 0x40000040 ;  /* 0x4000004000097882 */ /* 0x000fe20000000000 */
[----:B------:R-:W-:-:S03]  /*1930*/  UMOV UR11, 0x40000040 ;  /* 0x40000040000b7882 */ /* 0x000fc60000000000 */
[----:B------:R-:W-:Y:S02]  /*1940*/  UMOV UR8, UR7 ;  /* 0x0000000700087c82 */ /* 0x000fe40008000000 */
[----:B------:R-:W-:Y:S02]  /*1950*/  UMOV UR10, UR12 ;  /* 0x0000000c000a7c82 */ /* 0x000fe40008000000 */
[----:B------:R-:W-:Y:S01]  /*1960*/  HGMMA.64x256x16.F32 R24, gdesc[UR8], R24, gsb0 ;  /* 0x03e00000081879f0 */ /* 0x000fe20008000818 */
        /* <DEDUP_REMOVED lines=26> */
[----:B------:R-:W-:Y:S01]  /*1b10*/  BPT.TRAP 0x1 ;  /* 0x000000040000795c */ /* 0x000fe20000300000 */
.L_x_27:
[----:B------:R-:W-:-:S13]  /*1b20*/  ISETP.NE.AND P1, PT, R156, RZ, PT ;  /* 0x000000ff9c00720c */ /* 0x000fda0003f25270 */
[----:B01----:R-:W-:-:S04]  /*1b30*/  @P1 IMAD R4, R3, 0x8, R6 ;  /* 0x0000000803041824 */ /* 0x003fc800078e0206 */
[----:B------:R-:W-:-:S05]  /*1b40*/  @P1 VIADD R5, R4, 0x20 ;  /* 0x0000002004051836 */ /* 0x000fca0000000000 */
[----:B------:R-:W-:-:S04]  /*1b50*/  @P1 PRMT R5, R22, 0x654, R5 ;  /* 0x0000065416051816 */ /* 0x000fc80000000005 */
[----:B------:R0:W-:Y:S01]  /*1b60*/  @P1 SYNCS.ARRIVE.TRANS64.RED.A1T0 RZ, [R5+URZ], RZ ;  /* 0x000000ff05ff19a7 */ /* 0x0001e2000810043f */
[----:B------:R-:W-:-:S13]  /*1b70*/  ISETP.GT.U32.AND P1, PT, R19, 0x1, PT ;  /* 0x000000011300780c */ /* 0x000fda0003f24070 */
[----:B0-----:R-:W-:Y:S05]  /*1b80*/  @P1 BRA `(.L_x_28) ;  /* 0x0000000000041947 */ /* 0x001fea0003800000 */
[----:B------:R-:W-:Y:S01]  /*1b90*/  BPT.TRAP 0x1 ;  /* 0x000000040000795c */ /* 0x000fe20000300000 */
.L_x_28:
[----:B------:R-:W-:Y:S01]  /*1ba0*/  UIADD3 UR6, UR6, 0x1, URZ ;  /* 0x0000000106067890 */ /* 0x000fe2000fffe03f */
[C---:B------:R-:W-:Y:S01]  /*1bb0*/  ISETP.GT.AND P2, PT, R0.reuse, 0x1, PT ;  /* 0x000000010000780c */ /* 0x040fe20003f44270 */
[----:B------:R-:W-:Y:S02]  /*1bc0*/  VIADD R3, R3, 0x1 ;  /* 0x0000000103037836 */ /* 0x000fe40000000000 */
[----:B------:R-:W-:Y:S01]  /*1bd0*/  UISETP.NE.AND UP0, UPT, UR6, 0x4, UPT ;  /* 0x000000040600788c */ /* 0x000fe2000bf05270 */
[----:B------:R-:W-:Y:S02]  /*1be0*/  VIADD R0, R0, 0xffffffff ;  /* 0xffffffff00007836 */ /* 0x000fe40000000000 */
[C---:B------:R-:W-:Y:S01]  /*1bf0*/  ISETP.NE.AND P1, PT, R3.reuse, 0x4, PT ;  /* 0x000000040300780c */ /* 0x040fe20003f25270 */
[----:B------:R-:W-:Y:S02]  /*1c00*/  USEL UR7, URZ, 0x1, UP0 ;  /* 0x000000013f077887 */ /* 0x000fe40008000000 */
[----:B------:R-:W-:Y:S01]  /*1c10*/  USEL UR6, UR6, URZ, UP0 ;  /* 0x0000003f06067287 */ /* 0x000fe20008000000 */
[----:B------:R-:W-:-:S03]  /*1c20*/  SEL R3, R3, RZ, P1 ;  /* 0x000000ff03037207 */ /* 0x000fc60000800000 */
[----:B------:R-:W-:Y:S01]  /*1c30*/  LOP3.LUT R7, R7, UR7, RZ, 0x3c, !PT ;  /* 0x0000000707077c12 */ /* 0x000fe2000f8e3cff */
[----:B------:R-:W-:Y:S07]  /*1c40*/  @P2 BRA `(.L_x_29) ;  /* 0xfffffff800ec2947 */ /* 0x000fee000383ffff */
.L_x_22:
[----:B------:R-:W2:Y:S02]  /*1c50*/  LDC R0, c[0x0][0x28c] ;  /* 0x0000a300ff007b82 */ /* 0x000ea40000000800 */
[----:B--2---:R-:W-:-:S13]  /*1c60*/  ISETP.GE.AND P1, PT, R0, 0x1, PT ;  /* 0x000000010000780c */ /* 0x004fda0003f26270 */
[----:B------:R-:W-:Y:S05]  /*1c70*/  @!P1 BRA `(.L_x_30) ;  /* 0x0000000000409947 */ /* 0x000fea0003800000 */
[----:B------:R-:W-:Y:S05]  /*1c80*/  @!P0 BRA `(.L_x_31) ;  /* 0x0000000000048947 */ /* 0x000fea0003800000 */
[----:B------:R-:W-:Y:S01]  /*1c90*/  BPT.TRAP 0x1 ;  /* 0x000000040000795c */ /* 0x000fe20000300000 */
.L_x_31:
[----:B------:R-:W-:Y:S01]  /*1ca0*/  ISETP.NE.AND P0, PT, R156, RZ, PT ;  /* 0x000000ff9c00720c */ /* 0x000fe20003f05270 */
[----:B------:R-:W-:-:S12]  /*1cb0*/  UISETP.LT.AND UP1, UPT, UR40, 0x1, UPT ;  /* 0x000000012800788c */ /* 0x000fd8000bf21270 */
[----:B------:R-:W-:-:S05]  /*1cc0*/  VOTEU.ANY UP0, P0 ;  /* 0x00000000003f7886 */ /* 0x000fca0000000100 */
[----:B------:R-:W-:-:S04]  /*1cd0*/  @UP0 USEL UR4, UR40, 0x1, UP1 ;  /* 0x0000000128040887 */ /* 0x000fc80008800000 */
[----:B------:R-:W-:-:S06]  /*1ce0*/  @UP0 UIADD3 UR4, UR39, UR40, -UR4 ;  /* 0x0000002827040290 */ /* 0x000fcc000fffe804 */
[----:B------:R-:W-:-:S04]  /*1cf0*/  IMAD.U32 R0, RZ, RZ, UR4 ;  /* 0x00000004ff007e24 */ /* 0x000fc8000f8e00ff */
[----:B------:R-:W-:-:S05]  /*1d00*/  @P0 IMAD.SHL.U32 R0, R0, 0x8, RZ ;  /* 0x0000000800000824 */ /* 0x000fca00078e00ff */
[----:B------:R-:W-:-:S04]  /*1d10*/  @P0 LOP3.LUT R0, R0, 0x18, RZ, 0xc0, !PT ;  /* 0x0000001800000812 */ /* 0x000fc800078ec0ff */
[----:B------:R-:W-:-:S04]  /*1d20*/  @P0 IADD3 R3, R6, 0x20, R0 ;  /* 0x0000002006030810 */ /* 0x000fc80007ffe000 */
[----:B------:R-:W-:-:S04]  /*1d30*/  @P0 PRMT R3, R22, 0x654, R3 ;  /* 0x0000065416030816 */ /* 0x000fc80000000003 */
[----:B------:R2:W-:Y:S01]  /*1d40*/  @P0 SYNCS.ARRIVE.TRANS64.RED.A1T0 RZ, [R3+URZ], RZ ;  /* 0x000000ff03ff09a7 */ /* 0x0005e2000810043f */
[----:B------:R-:W-:-:S13]  /*1d50*/  ISETP.GT.U32.AND P0, PT, R19, 0x1, PT ;  /* 0x000000011300780c */ /* 0x000fda0003f04070 */
[----:B--2---:R-:W-:Y:S05]  /*1d60*/  @P0 BRA `(.L_x_30) ;  /* 0x0000000000040947 */ /* 0x004fea0003800000 */
[----:B------:R-:W-:Y:S01]  /*1d70*/  BPT.TRAP 0x1 ;  /* 0x000000040000795c */ /* 0x000fe20000300000 */
.L_x_30:
[----:B------:R-:W2:Y:S01]  /*1d80*/  LDC R7, c[0x0][0x288] ;  /* 0x0000a200ff077b82 */ /* 0x000ea20000000800 */
[--C-:B------:R-:W-:Y:S01]  /*1d90*/  SHF.R.U32.HI R0, RZ, 0x2, R18.reuse ;  /* 0x00000002ff007819 */ /* 0x100fe20000011612 */
[----:B------:R-:W-:Y:S01]  /*1da0*/  UIADD3 UR39, UR40, UR39, URZ ;  /* 0x0000002728277290 */ /* 0x000fe2000fffe03f */
[----:B01----:R-:W-:Y:S01]  /*1db0*/  LOP3.LUT R4, R18, 0x60, RZ, 0xc0, !PT ;  /* 0x0000006012047812 */ /* 0x003fe200078ec0ff */
[----:B------:R-:W-:Y:S01]  /*1dc0*/  ULDC UR8, c[0x0][0x284] ;  /* 0x0000a10000087ab9 */ /* 0x000fe20000000800 */
[----:B------:R-:W-:Y:S01]  /*1dd0*/  SHF.R.U32.HI R5, RZ, 0x7, R18 ;  /* 0x00000007ff057819 */ /* 0x000fe20000011612 */
[----:B------:R-:W-:Y:S01]  /*1de0*/  USHF.R.U32.HI UR4, URZ, 0x2, UR39 ;  /* 0x000000023f047899 */ /* 0x000fe20008011627 */
[----:B------:R-:W-:Y:S01]  /*1df0*/  LOP3.LUT R3, R0, 0x7, RZ, 0xc0, !PT ;  /* 0x0000000700037812 */ /* 0x000fe200078ec0ff */
[----:B------:R-:W-:Y:S01]  /*1e00*/  UISETP.GT.U32.AND UP1, UPT, UR39, 0x3, UPT ;  /* 0x000000032700788c */ /* 0x000fe2000bf24070 */
[----:B------:R-:W-:Y:S01]  /*1e10*/  SHF.R.U32.HI R10, RZ, 0x1, R4 ;  /* 0x00000001ff0a7819 */ /* 0x000fe20000011604 */
[----:B------:R-:W-:Y:S01]  /*1e20*/  IMAD.SHL.U32 R4, R18, 0x2, RZ ;  /* 0x0000000212047824 */ /* 0x000fe200078e00ff */
[----:B------:R-:W-:Y:S01]  /*1e30*/  LOP3.LUT R0, R5, 0x1, RZ, 0xc0, !PT ;  /* 0x0000000105007812 */ /* 0x000fe200078ec0ff */
[----:B------:R-:W-:Y:S01]  /*1e40*/  ULOP3.LUT UR4, UR4, 0x1, URZ, 0xc0, !UPT ;  /* 0x0000000104047892 */ /* 0x000fe2000f8ec03f */
[----:B------:R-:W-:Y:S01]  /*1e50*/  IADD3 R5, RZ, -R10, -R3 ;  /* 0x8000000aff057210 */ /* 0x000fe20007ffe803 */
[----:B------:R-:W-:Y:S01]  /*1e60*/  ULDC.64 UR6, c[0x0][0x5d0] ;  /* 0x0001740000067ab9 */ /* 0x000fe20000000a00 */
[----:B------:R-:W-:Y:S01]  /*1e70*/  LOP3.LUT R9, R4, 0x6, RZ, 0xc0, !PT ;  /* 0x0000000604097812 */ /* 0x000fe200078ec0ff */
[C---:B------:R-:W-:Y:S01]  /*1e80*/  IMAD.SHL.U32 R6, R0.reuse, 0x40, RZ ;  /* 0x0000004000067824 */ /* 0x040fe200078e00ff */
[----:B------:R-:W-:Y:S01]  /*1e90*/  UISETP.NE.U32.AND UP0, UPT, UR4, 0x1, UPT ;  /* 0x000000010400788c */ /* 0x000fe2000bf05070 */
[----:B------:R-:W-:Y:S01]  /*1ea0*/  IMAD R11, R0, -0x40, R5 ;  /* 0xffffffc0000b7824 */ /* 0x000fe200078e0205 */
[----:B------:R-:W-:Y:S01]  /*1eb0*/  LOP3.LUT R0, R18, 0x3, RZ, 0xc0, !PT ;  /* 0x0000000312007812 */ /* 0x000fe200078ec0ff */
[----:B------:R-:W-:Y:S01]  /*1ec0*/  UISETP.LT.U32.AND UP1, UPT, UR40, 0x4, UP1 ;  /* 0x000000042800788c */ /* 0x000fe20008f21070 */
[----:B------:R-:W-:Y:S01]  /*1ed0*/  PRMT R8, R9, 0x6540, R152 ;  /* 0x0000654009087816 */ /* 0x000fe20000000098 */
[----:B------:R-:W-:Y:S01]  /*1ee0*/  IMAD.SHL.U32 R152, R152, 0x100, RZ ;  /* 0x0000010098987824 */ /* 0x000fe200078e00ff */
[----:B------:R-:W-:Y:S01]  /*1ef0*/  SHF.R.S32.HI R21, RZ, 0x1f, R23 ;  /* 0x0000001fff157819 */ /* 0x000fe20000011417 */
[----:B--2---:R-:W-:Y:S01]  /*1f00*/  IMAD R13, R0, -0x2, R7 ;  /* 0xfffffffe000d7824 */ /* 0x004fe200078e0207 */
[----:B------:R-:W-:Y:S01]  /*1f10*/  UISETP.GT.U32.AND UP0, UPT, UR40, 0x3, !UP0 ;  /* 0x000000032800788c */ /* 0x000fe2000c704070 */
[----:B------:R-:W-:Y:S01]  /*1f20*/  IMAD.SHL.U32 R0, R153, 0x80, RZ ;  /* 0x0000008099007824 */ /* 0x000fe200078e00ff */
[----:B------:R-:W-:Y:S01]  /*1f30*/  ISETP.GE.AND P0, PT, R152, R7, PT ;  /* 0x000000079800720c */ /* 0x000fe20003f06270 */
[----:B------:R-:W-:Y:S01]  /*1f40*/  IMAD R4, R21, UR6, RZ ;  /* 0x0000000615047c24 */ /* 0x000fe2000f8e02ff */
[----:B------:R-:W-:Y:S01]  /*1f50*/  SHF.R.S32.HI R9, RZ, 0x1f, R8 ;  /* 0x0000001fff097819 */ /* 0x000fe20000011408 */
[----:B------:R-:W-:Y:S01]  /*1f60*/  USEL UR5, URZ, 0x1, !UP1 ;  /* 0x000000013f057887 */ /* 0x000fe2000c800000 */
[----:B------:R-:W-:Y:S01]  /*1f70*/  ISETP.GE.OR P0, PT, R0, UR8, P0 ;  /* 0x0000000800007c0c */ /* 0x000fe20008706670 */
[----:B------:R-:W-:Y:S01]  /*1f80*/  USEL UR4, URZ, 0x1, !UP0 ;  /* 0x000000013f047887 */ /* 0x000fe2000c000000 */
[----:B------:R-:W-:Y:S01]  /*1f90*/  LOP3.LUT R3, R6, 0x40, R3, 0xe2, !PT ;  /* 0x0000004006037812 */ /* 0x000fe200078ee203 */
[----:B------:R-:W-:Y:S01]  /*1fa0*/  IMAD.WIDE R6, R153, 0x80, RZ ;  /* 0x0000008099067825 */ /* 0x000fe200078e02ff */
[----:B------:R-:W-:Y:S01]  /*1fb0*/  ULOP3.LUT UR39, UR39, 0x3, URZ, 0xc0, !UPT ;  /* 0x0000000327277892 */ /* 0x000fe2000f8ec03f */
[----:B------:R-:W-:Y:S01]  /*1fc0*/  IADD3 R0, -R0, UR8, R11 ;  /* 0x0000000800007c10 */ /* 0x000fe2000fffe10b */
[----:B------:R-:W-:Y:S01]  /*1fd0*/  ULOP3.LUT UR38, UR4, UR38, UR5, 0x96, !UPT ;  /* 0x0000002604267292 */ /* 0x000fe2000f8e9605 */
[C---:B------:R-:W-:Y:S01]  /*1fe0*/  IMAD R15, R23.reuse, UR7, R4 ;  /* 0x00000007170f7c24 */ /* 0x040fe2000f8e0204 */
[----:B------:R-:W-:Y:S01]  /*1ff0*/  LOP3.LUT R169, R6, R3, R10, 0xfe, !PT ;  /* 0x0000000306a97212 */ /* 0x000fe200078efe0a */
[----:B------:R-:W-:-:S04]  /*2000*/  IMAD.WIDE.U32 R4, R23, UR6, R8 ;  /* 0x0000000617047c25 */ /* 0x000fc8000f8e0008 */
[----:B------:R-:W-:Y:S02]  /*2010*/  IMAD.IADD R5, R5, 0x1, R15 ;  /* 0x0000000105057824 */ /* 0x000fe400078e020f */
[----:B------:R-:W-:Y:S02]  /*2020*/  IMAD.IADD R3, R13, 0x1, -R152 ;  /* 0x000000010d037824 */ /* 0x000fe400078e0a98 */
[----:B------:R-:W-:Y:S01]  /*2030*/  IMAD.MOV.U32 R153, RZ, RZ, -0x1 ;  /* 0xffffffffff997424 */ /* 0x000fe200078e00ff */
[----:B------:R-:W-:Y:S06]  /*2040*/  @P0 BRA `(.L_x_32) ;  /* 0x0000007800dc0947 */ /* 0x000fec0003800000 */
[----:B------:R-:W0:Y:S01]  /*2050*/  LDC.64 R10, c[0x0][0x5c8] ;  /* 0x00017200ff0a7b82 */ /* 0x000e220000000a00 */
[----:B-----5:R-:W-:Y:S01]  /*2060*/  FSETP.NEU.AND P1, PT, R155, RZ, PT ;  /* 0x000000ff9b00720b */ /* 0x020fe20003f2d000 */
[----:B------:R-:W-:Y:S01]  /*2070*/  BSSY B0, `(.L_x_32) ;  /* 0x00007b4000007945 */ /* 0x000fe20003800000 */
[----:B------:R-:W-:-:S04]  /*2080*/  ISETP.GT.AND P0, PT, R3, RZ, PT ;  /* 0x000000ff0300720c */ /* 0x000fc80003f04270 */
[----:B------:R-:W-:Y:S01]  /*2090*/  ISETP.GT.AND P3, PT, R0, RZ, P0 ;  /* 0x000000ff0000720c */ /* 0x000fe20000764270 */
[-C--:B0-----:R-:W-:Y:S02]  /*20a0*/  IMAD R12, R7, R10.reuse, RZ ;  /* 0x0000000a070c7224 */ /* 0x081fe400078e02ff */
[----:B------:R-:W-:-:S04]  /*20b0*/  IMAD.WIDE.U32 R160, R169, R10, R4 ;  /* 0x0000000aa9a07225 */ /* 0x000fc800078e0004 */
[----:B------:R-:W-:-:S04]  /*20c0*/  IMAD R5, R169, R11, R12 ;  /* 0x0000000ba9057224 */ /* 0x000fc800078e020c */
[----:B------:R-:W-:Y:S01]  /*20d0*/  IMAD.IADD R171, R161, 0x1, R5 ;  /* 0x00000001a1ab7824 */ /* 0x000fe200078e0205 */
[----:B------:R-:W-:Y:S06]  /*20e0*/  @!P1 BRA `(.L_x_33) ;  /* 0x0000005400989947 */ /* 0x000fec0003800000 */
[----:B------:R-:W0:Y:S01]  /*20f0*/  LDC.64 R14, c[0x0][0x5b8] ;  /* 0x00016e00ff0e7b82 */ /* 0x000e220000000a00 */
[----:B------:R-:W-:-:S07]  /*2100*/  ULDC.64 UR4, c[0x0][0x5c0] ;  /* 0x0001700000047ab9 */ /* 0x000fce0000000a00 */
[----:B------:R-:W1:Y:S08]  /*2110*/  LDC.64 R166, c[0x0][0x5b0] ;  /* 0x00016c00ffa67b82 */ /* 0x000e700000000a00 */
[----:B------:R-:W2:Y:S01]  /*2120*/  LDC.64 R12, c[0x0][0x5a8] ;  /* 0x00016a00ff0c7b82 */ /* 0x000ea20000000a00 */
[-C--:B0-----:R-:W-:Y:S02]  /*2130*/  IMAD R4, R21, R14.reuse, RZ ;  /* 0x0000000e15047224 */ /* 0x081fe400078e02ff */
[----:B------:R-:W-:-:S04]  /*2140*/  IMAD.WIDE.U32 R162, R23, R14, R8 ;  /* 0x0000000e17a27225 */ /* 0x000fc800078e0008 */
[----:B------:R-:W-:Y:S02]  /*2150*/  IMAD R161, R23, R15, R4 ;  /* 0x0000000f17a17224 */ /* 0x000fe400078e0204 */
[-C--:B-1----:R-:W-:Y:S02]  /*2160*/  IMAD R6, R7, R166.reuse, RZ ;  /* 0x000000a607067224 */ /* 0x082fe400078e02ff */
[----:B------:R-:W-:Y:S02]  /*2170*/  IMAD.IADD R21, R163, 0x1, R161 ;  /* 0x00000001a3157824 */ /* 0x000fe400078e02a1 */
[----:B------:R-:W-:Y:S02]  /*2180*/  IMAD.MOV.U32 R20, RZ, RZ, R162 ;  /* 0x000000ffff147224 */ /* 0x000fe400078e00a2 */
[C---:B------:R-:W-:Y:S02]  /*2190*/  IMAD R165, R169.reuse, R167, R6 ;  /* 0x000000a7a9a57224 */ /* 0x040fe400078e0206 */
[----:B------:R-:W-:-:S04]  /*21a0*/  IMAD.WIDE.U32 R4, R169, R166, R20 ;  /* 0x000000a6a9047225 */ /* 0x000fc800078e0014 */
[----:B------:R-:W-:Y:S01]  /*21b0*/  IMAD.IADD R5, R5, 0x1, R165 ;  /* 0x0000000105057824 */ /* 0x000fe200078e02a5 */
[----:B--2---:R-:W-:-:S04]  /*21c0*/  LEA R6, P1, R4, R12, 0x1 ;  /* 0x0000000c04067211 */ /* 0x004fc800078208ff */
[----:B------:R-:W-:-:S05]  /*21d0*/  LEA.HI.X R7, R4, R13, R5, 0x1, P1 ;  /* 0x0000000d04077211 */ /* 0x000fca00008f0c05 */
[----:B------:R0:W2:Y:S01]  /*21e0*/  @P3 LDG.E.LTC128B.U16 R15, desc[UR36][R6.64] ;  /* 0x00000024060f3981 */ /* 0x0000a2000c1e1520 */
[----:B------:R-:W-:Y:S01]  /*21f0*/  IMAD.WIDE.U32 R158, R169, R166, R8 ;  /* 0x000000a6a99e7225 */ /* 0x000fe200078e0008 */
[----:B------:R-:W-:Y:S03]  /*2200*/  BSSY B1, `(.L_x_34) ;  /* 0x0000013000017945 */ /* 0x000fe60003800000 */
[----:B------:R-:W-:Y:S02]  /*2210*/  IMAD.IADD R159, R165, 0x1, R159 ;  /* 0x00000001a59f7824 */ /* 0x000fe400078e029f */
[----:B------:R-:W-:-:S04]  /*2220*/  IMAD.WIDE.U32 R158, R23, R14, R158 ;  /* 0x0000000e179e7225 */ /* 0x000fc800078e009e */
[----:B0-----:R-:W-:Y:S01]  /*2230*/  IMAD.IADD R7, R161, 0x1, R159 ;  /* 0x00000001a1077824 */ /* 0x001fe200078e029f */
[----:B------:R-:W-:Y:S02]  /*2240*/  LEA R6, P4, R158, R12, 0x1 ;  /* 0x0000000c9e067211 */ /* 0x000fe400078808ff */
[----:B------:R-:W-:Y:S02]  /*2250*/  SHF.L.U64.HI R159, R166, 0x3, R167 ;  /* 0x00000003a69f7819 */ /* 0x000fe400000102a7 */
[----:B------:R-:W-:Y:S01]  /*2260*/  LEA.HI.X R7, R158, R13, R7, 0x1, P4 ;  /* 0x0000000d9e077211 */ /* 0x000fe200020f0c07 */
[----:B------:R-:W-:Y:S02]  /*2270*/  IMAD.SHL.U32 R158, R166, 0x8, RZ ;  /* 0x00000008a69e7824 */ /* 0x000fe400078e00ff */
[----:B--2---:R-:W-:-:S05]  /*2280*/  HADD2.F32 R4, -RZ, R15.H0_H0 ;  /* 0x2000000fff047230 */ /* 0x004fca0000004100 */
[----:B------:R-:W-:Y:S01]  /*2290*/  FMUL R5, R4, R155 ;  /* 0x0000009b04057220 */ /* 0x000fe20000400000 */
[----:B------:R-:W-:-:S03]  /*22a0*/  LEA R4, P1, R160, UR4, 0x1 ;  /* 0x00000004a0047c11 */ /* 0x000fc6000f8208ff */
[----:B------:R-:W-:Y:S01]  /*22b0*/  FFMA R24, R24, R154, R5 ;  /* 0x0000009a18187223 */ /* 0x000fe20000000005 */
[----:B------:R-:W-:Y:S02]  /*22c0*/  LEA.HI.X R5, R160, UR5, R171, 0x1, P1 ;  /* 0x00000005a0057c11 */ /* 0x000fe400088f0cab */
[----:B------:R-:W-:Y:S02]  /*22d0*/  ISETP.GT.AND P1, PT, R3, 0x1, PT ;  /* 0x000000010300780c */ /* 0x000fe40003f24270 */
[----:B------:R-:W-:Y:S02]  /*22e0*/  F2FP.F16.F32.PACK_AB R24, RZ, R24 ;  /* 0x00000018ff18723e */ /* 0x000fe400000000ff */
[----:B------:R-:W-:-:S03]  /*22f0*/  ISETP.GT.AND P2, PT, R0, RZ, P1 ;  /* 0x000000ff0000720c */ /* 0x000fc60000f44270 */
[----:B------:R0:W-:Y:S10]  /*2300*/  @P3 STG.E.U16 desc[UR36][R4.64], R24 ;  /* 0x0000001804003986 */ /* 0x0001f4000c101524 */
[----:B------:R-:W-:Y:S05]  /*2310*/  @!P2 BRA `(.L_x_35) ;  /* 0x000000000004a947 */ /* 0x000fea0003800000 */
[----:B------:R1:W5:Y:S02]  /*2320*/  LDG.E.LTC128B.U16 R15, desc[UR36][R6.64+0x2] ;  /* 0x00000224060f7981 */ /* 0x000364000c1e1520 */
.L_x_35:
[----:B------:R-:W-:Y:S05]  /*2330*/  BSYNC B1 ;  /* 0x0000000000017941 */ /* 0x000fea0003800000 */
.L_x_34:
[----:B-----5:R-:W-:Y:S01]  /*2340*/  HADD2.F32 R20, -RZ, R15.H0_H0 ;  /* 0x2000000fff147230 */ /* 0x020fe20000004100 */
[----:B------:R-:W-:Y:S01]  /*2350*/  ISETP.GT.AND P0, PT, R0, 0x8, P0 ;  /* 0x000000080000780c */ /* 0x000fe20000704270 */
[----:B------:R-:W-:Y:S01]  /*2360*/  IMAD.WIDE.U32 R158, R169, R166, R158 ;  /* 0x000000a6a99e7225 */ /* 0x000fe200078e009e */
[----:B------:R-:W-:-:S03]  /*2370*/  PRMT R152, R15, 0x7610, R152 ;  /* 0x000076100f987816 */ /* 0x000fc60000000098 */
[----:B------:R-:W-:Y:S01]  /*2380*/  FMUL R20, R20, R155 ;  /* 0x0000009b14147220 */ /* 0x000fe20000400000 */
[----:B------:R-:W-:Y:S01]  /*2390*/  IMAD.IADD R165, R165, 0x1, R159 ;  /* 0x00000001a5a57824 */ /* 0x000fe200078e029f */
[----:B------:R-:W-:Y:S02]  /*23a0*/  IADD3 R162, P3, R162, R158, RZ ;  /* 0x0000009ea2a27210 */ /* 0x000fe40007f7e0ff */
[----:B------:R-:W-:-:S03]  /*23b0*/  FFMA R25, R25, R154, R20 ;  /* 0x0000009a19197223 */ /* 0x000fc60000000014 */
[----:B------:R-:W-:Y:S01]  /*23c0*/  IMAD.X R21, R165, 0x1, R21, P3 ;  /* 0x00000001a5157824 */ /* 0x000fe200018e0615 */
[C---:B------:R-:W-:Y:S02]  /*23d0*/  LEA R20, P3, R162.reuse, R12, 0x1 ;  /* 0x0000000ca2147211 */ /* 0x040fe400078608ff */
[----:B------:R-:W-:Y:S02]  /*23e0*/  F2FP.F16.F32.PACK_AB R25, RZ, R25 ;  /* 0x00000019ff19723e */ /* 0x000fe400000000ff */
[----:B------:R-:W-:Y:S02]  /*23f0*/  LEA.HI.X R21, R162, R13, R21, 0x1, P3 ;  /* 0x0000000da2157211 */ /* 0x000fe400018f0c15 */
[----:B------:R-:W-:-:S05]  /*2400*/  PRMT R159, R25, 0x7610, R159 ;  /* 0x00007610199f7816 */ /* 0x000fca000000009f */
[----:B------:R2:W-:Y:S04]  /*2410*/  @P2 STG.E.U16 desc[UR36][R4.64+0x2], R159 ;  /* 0x0000029f04002986 */ /* 0x0005e8000c101524 */
[----:B------:R-:W0:Y:S01]  /*2420*/  @P0 LDG.E.LTC128B.U16 R152, desc[UR36][R20.64] ;  /* 0x0000002414980981 */ /* 0x000e22000c1e1520 */
[----:B------:R-:W-:Y:S01]  /*2430*/  IADD3 R8, P2, R8, R158, RZ ;  /* 0x0000009e08087210 */ /* 0x000fe20007f5e0ff */
[----:B------:R-:W-:Y:S01]  /*2440*/  BSSY B1, `(.L_x_36) ;  /* 0x0000011000017945 */ /* 0x000fe20003800000 */
[----:B------:R-:W-:Y:S02]  /*2450*/  SHF.L.U64.HI R11, R10, 0x4, R11 ;  /* 0x000000040a0b7819 */ /* 0x000fe4000001020b */
[----:B------:R-:W-:Y:S01]  /*2460*/  ISETP.GT.AND P1, PT, R0, 0x8, P1 ;  /* 0x000000080000780c */ /* 0x000fe20000f24270 */
[----:B------:R-:W-:Y:S01]  /*2470*/  IMAD.X R9, R9, 0x1, R165, P2 ;  /* 0x0000000109097824 */ /* 0x000fe200010e06a5 */
[----:B------:R-:W-:Y:S01]  /*2480*/  LEA R10, P2, R10, R4, 0x4 ;  /* 0x000000040a0a7211 */ /* 0x000fe200078420ff */
[----:B------:R-:W-:-:S04]  /*2490*/  IMAD.WIDE.U32 R14, R23, R14, R8 ;  /* 0x0000000e170e7225 */ /* 0x000fc800078e0008 */
[----:B------:R-:W-:Y:S01]  /*24a0*/  IMAD.X R11, R11, 0x1, R5, P2 ;  /* 0x000000010b0b7824 */ /* 0x000fe200010e0605 */
[----:B------:R-:W-:Y:S01]  /*24b0*/  LEA R8, P3, R14, R12, 0x1 ;  /* 0x0000000c0e087211 */ /* 0x000fe200078608ff */
[----:B------:R-:W-:-:S05]  /*24c0*/  IMAD.IADD R9, R161, 0x1, R15 ;  /* 0x00000001a1097824 */ /* 0x000fca00078e020f */
[----:B------:R-:W-:Y:S01]  /*24d0*/  LEA.HI.X R9, R14, R13, R9, 0x1, P3 ;  /* 0x0000000d0e097211 */ /* 0x000fe200018f0c09 */
[----:B0-----:R-:W-:-:S05]  /*24e0*/  HADD2.F32 R24, -RZ, R152.H0_H0 ;  /* 0x20000098ff187230 */ /* 0x001fca0000004100 */
[----:B------:R-:W-:-:S04]  /*24f0*/  FMUL R25, R24, R155 ;  /* 0x0000009b18197220 */ /* 0x000fc80000400000 */
[----:B------:R-:W-:-:S05]  /*2500*/  FFMA R25, R26, R154, R25 ;  /* 0x0000009a1a197223 */ /* 0x000fca0000000019 */
[----:B------:R-:W-:-:S05]  /*2510*/  F2FP.F16.F32.PACK_AB R25, RZ, R25 ;  /* 0x00000019ff19723e */ /* 0x000fca00000000ff */
[----:B------:R2:W-:Y:S01]  /*2520*/  @P0 STG.E.U16 desc[UR36][R10.64], R25 ;  /* 0x000000190a000986 */ /* 0x0005e2000c101524 */
[----:B------:R-:W-:Y:S05]  /*2530*/  @!P1 BRA `(.L_x_37) ;  /* 0x0000000000049947 */ /* 0x000fea0003800000 */
[----:B------:R0:W5:Y:S02]  /*2540*/  LDG.E.LTC128B.U16 R152, desc[UR36][R8.64+0x2] ;  /* 0x0000022408987981 */ /* 0x000164000c1e1520 */
.L_x_37:
[----:B------:R-:W-:Y:S05]  /*2550*/  BSYNC B1 ;  /* 0x0000000000017941 */ /* 0x000fea0003800000 */
.L_x_36:
[----:B-----5:R-:W-:Y:S01]  /*2560*/  HADD2.F32 R12, -RZ, R152.H0_H0 ;  /* 0x20000098ff0c7230 */ /* 0x020fe20000004100 */
[----:B------:R-:W-:Y:S01]  /*2570*/  ISETP.GT.AND P0, PT, R3, 0x8, PT ;  /* 0x000000080300780c */ /* 0x000fe20003f04270 */
[----:B------:R-:W-:Y:S03]  /*2580*/  BSSY B1, `(.L_x_38) ;  /* 0x0000008000017945 */ /* 0x000fe60003800000 */
[----:B------:R-:W-:Y:S01]  /*2590*/  FMUL R12, R12, R155 ;  /* 0x0000009b0c0c7220 */ /* 0x000fe20000400000 */
[----:B------:R-:W-:-:S03]  /*25a0*/  ISETP.GT.AND P2, PT, R0, RZ, P0 ;  /* 0x000000ff0000720c */ /* 0x000fc60000744270 */
[----:B------:R-:W-:-:S05]  /*25b0*/  FFMA R12, R27, R154, R12 ;  /* 0x0000009a1b0c7223 */ /* 0x000fca000000000c */
[----:B------:R-:W-:-:S05]  /*25c0*/  F2FP.F16.F32.PACK_AB R12, RZ, R12 ;  /* 0x0000000cff0c723e */ /* 0x000fca00000000ff */
[----:B------:R3:W-:Y:S01]  /*25d0*/  @P1 STG.E.U16 desc[UR36][R10.64+0x2], R12 ;  /* 0x0000020c0a001986 */ /* 0x0007e2000c101524 */
[----:B------:R-:W-:Y:S05]  /*25e0*/  @!P2 BRA `(.L_x_39) ;  /* 0x000000000004a947 */ /* 0x000fea0003800000 */
[----:B------:R4:W5:Y:S02]  /*25f0*/  LDG.E.LTC128B.U16 R152, desc[UR36][R6.64+0x10] ;  /* 0x0000102406987981 */ /* 0x000964000c1e1520 */
.L_x_39:
[----:B------:R-:W-:Y:S05]  /*2600*/  BSYNC B1 ;  /* 0x0000000000017941 */ /* 0x000fea0003800000 */
.L_x_38:
[----:B---3-5:R-:W-:Y:S01]  /*2610*/  HADD2.F32 R12, -RZ, R152.H0_H0 ;  /* 0x20000098ff0c7230 */ /* 0x028fe20000004100 */
        /* <DEDUP_REMOVED lines=9> */
.L_x_41:
[----:B------:R-:W-:Y:S05]  /*26b0*/  BSYNC B1 ;  /* 0x0000000000017941 */ /* 0x000fea0003800000 */
.L_x_40:
[----:B-----5:R-:W-:Y:S01]  /*26c0*/  HADD2.F32 R12, -RZ, R152.H0_H0 ;  /* 0x20000098ff0c7230 */ /* 0x020fe20000004100 */
[----:B------:R-:W-:Y:S01]  /*26d0*/  ISETP.GT.AND P0, PT, R0, 0x8, P0 ;  /* 0x000000080000780c */ /* 0x000fe20000704270 */
[----:B------:R-:W-:Y:S03]  /*26e0*/  BSSY B1, `(.L_x_42) ;  /* 0x0000007000017945 */ /* 0x000fe60003800000 */
[----:B------:R-:W-:-:S04]  /*26f0*/  FMUL R12, R12, R155 ;  /* 0x0000009b0c0c7220 */ /* 0x000fc80000400000 */
[----:B------:R-:W-:-:S05]  /*2700*/  FFMA R12, R29, R154, R12 ;  /* 0x0000009a1d0c7223 */ /* 0x000fca000000000c */
[----:B------:R-:W-:-:S05]  /*2710*/  F2FP.F16.F32.PACK_AB R12, RZ, R12 ;  /* 0x0000000cff0c723e */ /* 0x000fca00000000ff */
[----:B------:R0:W-:Y:S01]  /*2720*/  @P3 STG.E.U16 desc[UR36][R4.64+0x12], R12 ;  /* 0x0000120c04003986 */ /* 0x0001e2000c101524 */
[----:B------:R-:W-:Y:S05]  /*2730*/  @!P0 BRA `(.L_x_43) ;  /* 0x0000000000048947 */ /* 0x000fea0003800000 */
[----:B------:R0:W5:Y:S02]  /*2740*/  LDG.E.LTC128B.U16 R152, desc[UR36][R8.64+0x10] ;  /* 0x0000102408987981 */ /* 0x000164000c1e1520 */
.L_x_43:
[----:B------:R-:W-:Y:S05]  /*2750*/  BSYNC B1 ;  /* 0x0000000000017941 */ /* 0x000fea0003800000 */
.L_x_42:
[----:B0----5:R-:W-:Y:S01]  /*2760*/  HADD2.F32 R12, -RZ, R152.H0_H0 ;  /* 0x20000098ff0c7230 */ /* 0x021fe20000004100 */
[----:B------:R-:W-:Y:S01]  /*2770*/  ISETP.GT.AND P1, PT, R0, 0x8, P1 ;  /* 0x000000080000780c */ /* 0x000fe20000f24270 */
[----:B------:R-:W-:Y:S03]  /*2780*/  BSSY B1, `(.L_x_44) ;  /* 0x0000007000017945 */ /* 0x000fe60003800000 */
[----:B---3--:R-:W-:-:S04]  /*2790*/  FMUL R13, R12, R155 ;  /* 0x0000009b0c0d7220 */ /* 0x008fc80000400000 */
[----:B------:R-:W-:-:S05]  /*27a0*/  FFMA R13, R30, R154, R13 ;  /* 0x0000009a1e0d7223 */ /* 0x000fca000000000d */
[----:B------:R-:W-:-:S05]  /*27b0*/  F2FP.F16.F32.PACK_AB R13, RZ, R13 ;  /* 0x0000000dff0d723e */ /* 0x000fca00000000ff */
[----:B------:R0:W-:Y:S01]  /*27c0*/  @P0 STG.E.U16 desc[UR36][R10.64+0x10], R13 ;  /* 0x0000100d0a000986 */ /* 0x0001e2000c101524 */
[----:B------:R-:W-:Y:S05]  /*27d0*/  @!P1 BRA `(.L_x_45) ;  /* 0x0000000000049947 */ /* 0x000fea0003800000 */
[----:B------:R3:W5:Y:S02]  /*27e0*/  LDG.E.LTC128B.U16 R152, desc[UR36][R8.64+0x12] ;  /* 0x0000122408987981 */ /* 0x000764000c1e1520 */
.L_x_45:
[----:B------:R-:W-:Y:S05]  /*27f0*/  BSYNC B1 ;  /* 0x0000000000017941 */ /* 0x000fea0003800000 */
.L_x_44:
        /* <DEDUP_REMOVED lines=10> */
.L_x_47:
[----:B------:R-:W-:Y:S05]  /*28a0*/  BSYNC B1 ;  /* 0x0000000000017941 */ /* 0x000fea0003800000 */
.L_x_46:
[----:B0----5:R-:W-:Y:S01]  /*28b0*/  HADD2.F32 R12, -RZ, R152.H0_H0 ;  /* 0x20000098ff0c7230 */ /* 0x021fe20000004100 */
        /* <DEDUP_REMOVED lines=9> */
.L_x_49:
[----:B------:R-:W-:Y:S05]  /*2950*/  BSYNC B1 ;  /* 0x0000000000017941 */ /* 0x000fea0003800000 */
.L_x_48:
        /* <DEDUP_REMOVED lines=9> */
.L_x_51:
[----:B------:R-:W-:Y:S05]  /*29f0*/  BSYNC B1 ;  /* 0x0000000000017941 */ /* 0x000fea0003800000 */
.L_x_50:
[----:B0----5:R-:W-:Y:S01]  /*2a00*/  HADD2.F32 R12, -RZ, R152.H0_H0 ;  /* 0x20000098ff0c7230 */ /* 0x021fe20000004100 */
        /* <DEDUP_REMOVED lines=8> */
.L_x_53:
[----:B------:R-:W-:Y:S05]  /*2a90*/  BSYNC B1 ;  /* 0x0000000000017941 */ /* 0x000fea0003800000 */
.L_x_52:
        /* <DEDUP_REMOVED lines=10> */
.L_x_55:
[----:B------:R-:W-:Y:S05]  /*2b40*/  BSYNC B1 ;  /* 0x0000000000017941 */ /* 0x000fea0003800000 */
.L_x_54:
        /* <DEDUP_REMOVED lines=10> */
.L_x_57:
[----:B------:R-:W-:Y:S05]  /*2bf0*/  BSYNC B1 ;  /* 0x0000000000017941 */ /* 0x000fea0003800000 */
.L_x_56:
        /* <DEDUP_REMOVED lines=9> */
.L_x_59:
[----:B------:R-:W-:Y:S05]  /*2c90*/  BSYNC B1 ;  /* 0x0000000000017941 */ /* 0x000fea0003800000 */
.L_x_58:
        /* <DEDUP_REMOVED lines=9> */
.L_x_61:
[----:B------:R-:W-:Y:S05]  /*2d30*/  BSYNC B1 ;  /* 0x0000000000017941 */ /* 0x000fea0003800000 */
.L_x_60:
        /* <DEDUP_REMOVED lines=10> */
.L_x_63:
[----:B------:R-:W-:Y:S05]  /*2de0*/  BSYNC B1 ;  /* 0x0000000000017941 */ /* 0x000fea0003800000 */
.L_x_62:
        /* <DEDUP_REMOVED lines=10> */
.L_x_65:
[----:B------:R-:W-:Y:S05]  /*2e90*/  BSYNC B1 ;  /* 0x0000000000017941 */ /* 0x000fea0003800000 */
.L_x_64:
        /* <DEDUP_REMOVED lines=9> */
.L_x_67:
[----:B------:R-:W-:Y:S05]  /*2f30*/  BSYNC B1 ;  /* 0x0000000000017941 */ /* 0x000fea0003800000 */
.L_x_66:
        /* <DEDUP_REMOVED lines=9> */
.L_x_69:
[----:B------:R-:W-:Y:S05]  /*2fd0*/  BSYNC B1 ;  /* 0x0000000000017941 */ /* 0x000fea0003800000 */
.L_x_68:
        /* <DEDUP_REMOVED lines=10> */
.L_x_71:
[----:B------:R-:W-:Y:S05]  /*3080*/  BSYNC B1 ;  /* 0x0000000000017941 */ /* 0x000fea0003800000 */
.L_x_70:
        /* <DEDUP_REMOVED lines=10> */
.L_x_73:
[----:B------:R-:W-:Y:S05]  /*3130*/  BSYNC B1 ;  /* 0x0000000000017941 */ /* 0x000fea0003800000 */
.L_x_72:
        /* <DEDUP_REMOVED lines=9> */
.L_x_75:
[----:B------:R-:W-:Y:S05]  /*31d0*/  BSYNC B1 ;  /* 0x0000000000017941 */ /* 0x000fea0003800000 */
.L_x_74:
        /* <DEDUP_REMOVED lines=9> */
.L_x_77:
[----:B------:R-:W-:Y:S05]  /*3270*/  BSYNC B1 ;  /* 0x0000000000017941 */ /* 0x000fea0003800000 */
.L_x_76:
        /* <DEDUP_REMOVED lines=10> */
.L_x_79:
[----:B------:R-:W-:Y:S05]  /*3320*/  BSYNC B1 ;  /* 0x0000000000017941 */ /* 0x000fea0003800000 */
.L_x_78:
        /* <DEDUP_REMOVED lines=10> */
.L_x_81:
[----:B------:R-:W-:Y:S05]  /*33d0*/  BSYNC B1 ;  /* 0x0000000000017941 */ /* 0x000fea0003800000 */
.L_x_80:
        /* <DEDUP_REMOVED lines=9> */
.L_x_83:
[----:B------:R-:W-:Y:S05]  /*3470*/  BSYNC B1 ;  /* 0x0000000000017941 */ /* 0x000fea0003800000 */
.L_x_82:
        /* <DEDUP_REMOVED lines=9> */
.L_x_85:
[----:B------:R-:W-:Y:S05]  /*3510*/  BSYNC B1 ;  /* 0x0000000000017941 */ /* 0x000fea0003800000 */
.L_x_84:
        /* <DEDUP_REMOVED lines=10> */
.L_x_87:
[----:B------:R-:W-:Y:S05]  /*35c0*/  BSYNC B1 ;  /* 0x0000000000017941 */ /* 0x000fea0003800000 */
.L_x_86:
        /* <DEDUP_REMOVED lines=10> */
.L_x_89:
[----:B------:R-:W-:Y:S05]  /*3670*/  BSYNC B1 ;  /* 0x0000000000017941 */ /* 0x000fea0003800000 */
.L_x_88:
        /* <DEDUP_REMOVED lines=9> */
.L_x_91:
[----:B------:R-:W-:Y:S05]  /*3710*/  BSYNC B1 ;  /* 0x0000000000017941 */ /* 0x000fea0003800000 */
.L_x_90:
        /* <DEDUP_REMOVED lines=9> */
.L_x_93:
[----:B------:R-:W-:Y:S05]  /*37b0*/  BSYNC B1 ;  /* 0x0000000000017941 */ /* 0x000fea0003800000 */
.L_x_92:
        /* <DEDUP_REMOVED lines=10> */
.L_x_95:
[----:B------:R-:W-:Y:S05]  /*3860*/  BSYNC B1 ;  /* 0x0000000000017941 */ /* 0x000fea0003800000 */
.L_x_94:
        /* <DEDUP_REMOVED lines=10> */
.L_x_97:
[----:B------:R-:W-:Y:S05]  /*3910*/  BSYNC B1 ;  /* 0x0000000000017941 */ /* 0x000fea0003800000 */
.L_x_96:
        /* <DEDUP_REMOVED lines=9> */
.L_x_99:
[----:B------:R-:W-:Y:S05]  /*39b0*/  BSYNC B1 ;  /* 0x0000000000017941 */ /* 0x000fea0003800000 */
.L_x_98:
        /* <DEDUP_REMOVED lines=9> */
.L_x_101:
[----:B------:R-:W-:Y:S05]  /*3a50*/  BSYNC B1 ;  /* 0x0000000000017941 */ /* 0x000fea0003800000 */
.L_x_100:
        /* <DEDUP_REMOVED lines=10> */
.L_x_103:
[----:B------:R-:W-:Y:S05]  /*3b00*/  BSYNC B1 ;  /* 0x0000000000017941 */ /* 0x000fea0003800000 */
.L_x_102:
        /* <DEDUP_REMOVED lines=10> */
.L_x_105:
[----:B------:R-:W-:Y:S05]  /*3bb0*/  BSYNC B1 ;  /* 0x0000000000017941 */ /* 0x000fea0003800000 */
.L_x_104:
        /* <DEDUP_REMOVED lines=9> */
.L_x_107:
[----:B------:R-:W-:Y:S05]  /*3c50*/  BSYNC B1 ;  /* 0x0000000000017941 */ /* 0x000fea0003800000 */
.L_x_106:
        /* <DEDUP_REMOVED lines=9> */
.L_x_109:
[----:B------:R-:W-:Y:S05]  /*3cf0*/  BSYNC B1 ;  /* 0x0000000000017941 */ /* 0x000fea0003800000 */
.L_x_108:
        /* <DEDUP_REMOVED lines=10> */
.L_x_111:
[----:B------:R-:W-:Y:S05]  /*3da0*/  BSYNC B1 ;  /* 0x0000000000017941 */ /* 0x000fea0003800000 */
.L_x_110:
        /* <DEDUP_REMOVED lines=10> */
.L_x_113:
[----:B------:R-:W-:Y:S05]  /*3e50*/  BSYNC B1 ;  /* 0x0000000000017941 */ /* 0x000fea0003800000 */
.L_x_112:
        /* <DEDUP_REMOVED lines=9> */
.L_x_115:
[----:B------:R-:W-:Y:S05]  /*3ef0*/  BSYNC B1 ;  /* 0x0000000000017941 */ /* 0x000fea0003800000 */
.L_x_114:
        /* <DEDUP_REMOVED lines=9> */
.L_x_117:
[----:B------:R-:W-:Y:S05]  /*3f90*/  BSYNC B1 ;  /* 0x0000000000017941 */ /* 0x000fea0003800000 */
.L_x_116:
        /* <DEDUP_REMOVED lines=10> */
.L_x_119:
[----:B------:R-:W-:Y:S05]  /*4040*/  BSYNC B1 ;  /* 0x0000000000017941 */ /* 0x000fea0003800000 */
.L_x_118:
        /* <DEDUP_REMOVED lines=10> */
.L_x_121:
[----:B------:R-:W-:Y:S05]  /*40f0*/  BSYNC B1 ;  /* 0x0000000000017941 */ /* 0x000fea0003800000 */
.L_x_120:
        /* <DEDUP_REMOVED lines=9> */
.L_x_123:
[----:B------:R-:W-:Y:S05]  /*4190*/  BSYNC B1 ;  /* 0x0000000000017941 */ /* 0x000fea0003800000 */
.L_x_122:
        /* <DEDUP_REMOVED lines=9> */
.L_x_125:
[----:B------:R-:W-:Y:S05]  /*4230*/  BSYNC B1 ;  /* 0x0000000000017941 */ /* 0x000fea0003800000 */
.L_x_124:
        /* <DEDUP_REMOVED lines=10> */
.L_x_127:
[----:B------:R-:W-:Y:S05]  /*42e0*/  BSYNC B1 ;  /* 0x0000000000017941 */ /* 0x000fea0003800000 */
.L_x_126:
        /* <DEDUP_REMOVED lines=10> */
.L_x_129:
[----:B------:R-:W-:Y:S05]  /*4390*/  BSYNC B1 ;  /* 0x0000000000017941 */ /* 0x000fea0003800000 */
.L_x_128:
        /* <DEDUP_REMOVED lines=9> */
.L_x_131:
[----:B------:R-:W-:Y:S05]  /*4430*/  BSYNC B1 ;  /* 0x0000000000017941 */ /* 0x000fea0003800000 */
.L_x_130:
        /* <DEDUP_REMOVED lines=9> */
.L_x_133:
[----:B------:R-:W-:Y:S05]  /*44d0*/  BSYNC B1 ;  /* 0x0000000000017941 */ /* 0x000fea0003800000 */
.L_x_132:
        /* <DEDUP_REMOVED lines=10> */
.L_x_135:
[----:B------:R-:W-:Y:S05]  /*4580*/  BSYNC B1 ;  /* 0x0000000000017941 */ /* 0x000fea0003800000 */
.L_x_134:
        /* <DEDUP_REMOVED lines=10> */
.L_x_137:
[----:B------:R-:W-:Y:S05]  /*4630*/  BSYNC B1 ;  /* 0x0000000000017941 */ /* 0x000fea0003800000 */
.L_x_136:
        /* <DEDUP_REMOVED lines=9> */
.L_x_139:
[----:B------:R-:W-:Y:S05]  /*46d0*/  BSYNC B1 ;  /* 0x0000000000017941 */ /* 0x000fea0003800000 */
.L_x_138:
        /* <DEDUP_REMOVED lines=9> */
.L_x_141:
[----:B------:R-:W-:Y:S05]  /*4770*/  BSYNC B1 ;  /* 0x0000000000017941 */ /* 0x000fea0003800000 */
.L_x_140:
        /* <DEDUP_REMOVED lines=10> */
.L_x_143:
[----:B------:R-:W-:Y:S05]  /*4820*/  BSYNC B1 ;  /* 0x0000000000017941 */ /* 0x000fea0003800000 */
.L_x_142:
        /* <DEDUP_REMOVED lines=10> */
.L_x_145:
[----:B------:R-:W-:Y:S05]  /*48d0*/  BSYNC B1 ;  /* 0x0000000000017941 */ /* 0x000fea0003800000 */
.L_x_144:
        /* <DEDUP_REMOVED lines=9> */
.L_x_147:
[----:B------:R-:W-:Y:S05]  /*4970*/  BSYNC B1 ;  /* 0x0000000000017941 */ /* 0x000fea0003800000 */
.L_x_146:
        /* <DEDUP_REMOVED lines=9> */
.L_x_149:
[----:B------:R-:W-:Y:S05]  /*4a10*/  BSYNC B1 ;  /* 0x0000000000017941 */ /* 0x000fea0003800000 */
.L_x_148:
        /* <DEDUP_REMOVED lines=10> */
.L_x_151:
[----:B------:R-:W-:Y:S05]  /*4ac0*/  BSYNC B1 ;  /* 0x0000000000017941 */ /* 0x000fea0003800000 */
.L_x_150:
        /* <DEDUP_REMOVED lines=10> */
.L_x_153:
[----:B------:R-:W-:Y:S05]  /*4b70*/  BSYNC B1 ;  /* 0x0000000000017941 */ /* 0x000fea0003800000 */
.L_x_152:
        /* <DEDUP_REMOVED lines=9> */
.L_x_155:
[----:B------:R-:W-:Y:S05]  /*4c10*/  BSYNC B1 ;  /* 0x0000000000017941 */ /* 0x000fea0003800000 */
.L_x_154:
        /* <DEDUP_REMOVED lines=9> */
.L_x_157:
[----:B------:R-:W-:Y:S05]  /*4cb0*/  BSYNC B1 ;  /* 0x0000000000017941 */ /* 0x000fea0003800000 */
.L_x_156:
        /* <DEDUP_REMOVED lines=10> */
.L_x_159:
[----:B------:R-:W-:Y:S05]  /*4d60*/  BSYNC B1 ;  /* 0x0000000000017941 */ /* 0x000fea0003800000 */
.L_x_158:
        /* <DEDUP_REMOVED lines=10> */
.L_x_161:
[----:B------:R-:W-:Y:S05]  /*4e10*/  BSYNC B1 ;  /* 0x0000000000017941 */ /* 0x000fea0003800000 */
.L_x_160:
        /* <DEDUP_REMOVED lines=9> */
.L_x_163:
[----:B------:R-:W-:Y:S05]  /*4eb0*/  BSYNC B1 ;  /* 0x0000000000017941 */ /* 0x000fea0003800000 */
.L_x_162:
        /* <DEDUP_REMOVED lines=9> */
.L_x_165:
[----:B------:R-:W-:Y:S05]  /*4f50*/  BSYNC B1 ;  /* 0x0000000000017941 */ /* 0x000fea0003800000 */
.L_x_164:
        /* <DEDUP_REMOVED lines=10> */
.L_x_167:
[----:B------:R-:W-:Y:S05]  /*5000*/  BSYNC B1 ;  /* 0x0000000000017941 */ /* 0x000fea0003800000 */
.L_x_166:
        /* <DEDUP_REMOVED lines=10> */
.L_x_169:
[----:B------:R-:W-:Y:S05]  /*50b0*/  BSYNC B1 ;  /* 0x0000000000017941 */ /* 0x000fea0003800000 */
.L_x_168:
        /* <DEDUP_REMOVED lines=9> */
.L_x_171:
[----:B------:R-:W-:Y:S05]  /*5150*/  BSYNC B1 ;  /* 0x0000000000017941 */ /* 0x000fea0003800000 */
.L_x_170:
        /* <DEDUP_REMOVED lines=9> */
.L_x_173:
[----:B------:R-:W-:Y:S05]  /*51f0*/  BSYNC B1 ;  /* 0x0000000000017941 */ /* 0x000fea0003800000 */
.L_x_172:
        /* <DEDUP_REMOVED lines=10> */
.L_x_175:
[----:B------:R-:W-:Y:S05]  /*52a0*/  BSYNC B1 ;  /* 0x0000000000017941 */ /* 0x000fea0003800000 */
.L_x_174:
        /* <DEDUP_REMOVED lines=10> */
.L_x_177:
[----:B------:R-:W-:Y:S05]  /*5350*/  BSYNC B1 ;  /* 0x0000000000017941 */ /* 0x000fea0003800000 */
.L_x_176:
        /* <DEDUP_REMOVED lines=9> */
.L_x_179:
[----:B------:R-:W-:Y:S05]  /*53f0*/  BSYNC B1 ;  /* 0x0000000000017941 */ /* 0x000fea0003800000 */
.L_x_178:
        /* <DEDUP_REMOVED lines=9> */
.L_x_181:
[----:B------:R-:W-:Y:S05]  /*5490*/  BSYNC B1 ;  /* 0x0000000000017941 */ /* 0x000fea0003800000 */
.L_x_180:
        /* <DEDUP_REMOVED lines=10> */
.L_x_183:
[----:B------:R-:W-:Y:S05]  /*5540*/  BSYNC B1 ;  /* 0x0000000000017941 */ /* 0x000fea0003800000 */
.L_x_182:
        /* <DEDUP_REMOVED lines=10> */
.L_x_185:
[----:B------:R-:W-:Y:S05]  /*55f0*/  BSYNC B1 ;  /* 0x0000000000017941 */ /* 0x000fea0003800000 */
.L_x_184:
        /* <DEDUP_REMOVED lines=9> */
.L_x_187:
[----:B------:R-:W-:Y:S05]  /*5690*/  BSYNC B1 ;  /* 0x0000000000017941 */ /* 0x000fea0003800000 */
.L_x_186:
        /* <DEDUP_REMOVED lines=9> */
.L_x_189:
[----:B------:R-:W-:Y:S05]  /*5730*/  BSYNC B1 ;  /* 0x0000000000017941 */ /* 0x000fea0003800000 */
.L_x_188:
        /* <DEDUP_REMOVED lines=10> */
.L_x_191:
[----:B------:R-:W-:Y:S05]  /*57e0*/  BSYNC B1 ;  /* 0x0000000000017941 */ /* 0x000fea0003800000 */
.L_x_190:
        /* <DEDUP_REMOVED lines=10> */
.L_x_193:
[----:B------:R-:W-:Y:S05]  /*5890*/  BSYNC B1 ;  /* 0x0000000000017941 */ /* 0x000fea0003800000 */
.L_x_192:
        /* <DEDUP_REMOVED lines=9> */
.L_x_195:
[----:B------:R-:W-:Y:S05]  /*5930*/  BSYNC B1 ;  /* 0x0000000000017941 */ /* 0x000fea0003800000 */
.L_x_194:
        /* <DEDUP_REMOVED lines=9> */
.L_x_197:
[----:B------:R-:W-:Y:S05]  /*59d0*/  BSYNC B1 ;  /* 0x0000000000017941 */ /* 0x000fea0003800000 */
.L_x_196:
        /* <DEDUP_REMOVED lines=10> */
.L_x_199:
[----:B------:R-:W-:Y:S05]  /*5a80*/  BSYNC B1 ;  /* 0x0000000000017941 */ /* 0x000fea0003800000 */
.L_x_198:
        /* <DEDUP_REMOVED lines=10> */
.L_x_201:
[----:B------:R-:W-:Y:S05]  /*5b30*/  BSYNC B1 ;  /* 0x0000000000017941 */ /* 0x000fea0003800000 */
.L_x_200:
        /* <DEDUP_REMOVED lines=9> */
.L_x_203:
[----:B------:R-:W-:Y:S05]  /*5bd0*/  BSYNC B1 ;  /* 0x0000000000017941 */ /* 0x000fea0003800000 */
.L_x_202:
        /* <DEDUP_REMOVED lines=9> */
.L_x_205:
[----:B------:R-:W-:Y:S05]  /*5c70*/  BSYNC B1 ;  /* 0x0000000000017941 */ /* 0x000fea0003800000 */
.L_x_204:
        /* <DEDUP_REMOVED lines=10> */
.L_x_207:
[----:B------:R-:W-:Y:S05]  /*5d20*/  BSYNC B1 ;  /* 0x0000000000017941 */ /* 0x000fea0003800000 */
.L_x_206:
        /* <DEDUP_REMOVED lines=10> */
.L_x_209:
[----:B------:R-:W-:Y:S05]  /*5dd0*/  BSYNC B1 ;  /* 0x0000000000017941 */ /* 0x000fea0003800000 */
.L_x_208:
        /* <DEDUP_REMOVED lines=9> */
.L_x_211:
[----:B------:R-:W-:Y:S05]  /*5e70*/  BSYNC B1 ;  /* 0x0000000000017941 */ /* 0x000fea0003800000 */
.L_x_210:
        /* <DEDUP_REMOVED lines=9> */
.L_x_213:
[----:B------:R-:W-:Y:S05]  /*5f10*/  BSYNC B1 ;  /* 0x0000000000017941 */ /* 0x000fea0003800000 */
.L_x_212:
        /* <DEDUP_REMOVED lines=10> */
.L_x_215:
[----:B------:R-:W-:Y:S05]  /*5fc0*/  BSYNC B1 ;  /* 0x0000000000017941 */ /* 0x000fea0003800000 */
.L_x_214:
        /* <DEDUP_REMOVED lines=10> */
.L_x_217:
[----:B------:R-:W-:Y:S05]  /*6070*/  BSYNC B1 ;  /* 0x0000000000017941 */ /* 0x000fea0003800000 */
.L_x_216:
        /* <DEDUP_REMOVED lines=9> */
.L_x_219:
[----:B------:R-:W-:Y:S05]  /*6110*/  BSYNC B1 ;  /* 0x0000000000017941 */ /* 0x000fea0003800000 */
.L_x_218:
        /* <DEDUP_REMOVED lines=9> */
.L_x_221:
[----:B------:R-:W-:Y:S05]  /*61b0*/  BSYNC B1 ;  /* 0x0000000000017941 */ /* 0x000fea0003800000 */
.L_x_220:
        /* <DEDUP_REMOVED lines=10> */
.L_x_223:
[----:B------:R-:W-:Y:S05]  /*6260*/  BSYNC B1 ;  /* 0x0000000000017941 */ /* 0x000fea0003800000 */
.L_x_222:
        /* <DEDUP_REMOVED lines=10> */
.L_x_225:
[----:B------:R-:W-:Y:S05]  /*6310*/  BSYNC B1 ;  /* 0x0000000000017941 */ /* 0x000fea0003800000 */
.L_x_224:
        /* <DEDUP_REMOVED lines=9> */
.L_x_227:
[----:B------:R-:W-:Y:S05]  /*63b0*/  BSYNC B1 ;  /* 0x0000000000017941 */ /* 0x000fea0003800000 */
.L_x_226:
        /* <DEDUP_REMOVED lines=9> */
.L_x_229:
[----:B------:R-:W-:Y:S05]  /*6450*/  BSYNC B1 ;  /* 0x0000000000017941 */ /* 0x000fea0003800000 */
.L_x_228:
        /* <DEDUP_REMOVED lines=10> */
.L_x_231:
[----:B------:R-:W-:Y:S05]  /*6500*/  BSYNC B1 ;  /* 0x0000000000017941 */ /* 0x000fea0003800000 */
.L_x_230:
        /* <DEDUP_REMOVED lines=10> */
.L_x_233:
[----:B------:R-:W-:Y:S05]  /*65b0*/  BSYNC B1 ;  /* 0x0000000000017941 */ /* 0x000fea0003800000 */
.L_x_232:
        /* <DEDUP_REMOVED lines=9> */
.L_x_235:
[----:B------:R-:W-:Y:S05]  /*6650*/  BSYNC B1 ;  /* 0x0000000000017941 */ /* 0x000fea0003800000 */
.L_x_234:
        /* <DEDUP_REMOVED lines=9> */
.L_x_237:
[----:B------:R-:W-:Y:S05]  /*66f0*/  BSYNC B1 ;  /* 0x0000000000017941 */ /* 0x000fea0003800000 */
.L_x_236:
        /* <DEDUP_REMOVED lines=10> */
.L_x_239:
[----:B------:R-:W-:Y:S05]  /*67a0*/  BSYNC B1 ;  /* 0x0000000000017941 */ /* 0x000fea0003800000 */
.L_x_238:
        /* <DEDUP_REMOVED lines=10> */
.L_x_241:
[----:B------:R-:W-:Y:S05]  /*6850*/  BSYNC B1 ;  /* 0x0000000000017941 */ /* 0x000fea0003800000 */
.L_x_240:
        /* <DEDUP_REMOVED lines=9> */
.L_x_243:
[----:B------:R-:W-:Y:S05]  /*68f0*/  BSYNC B1 ;  /* 0x0000000000017941 */ /* 0x000fea0003800000 */
.L_x_242:
        /* <DEDUP_REMOVED lines=9> */
.L_x_245:
[----:B------:R-:W-:Y:S05]  /*6990*/  BSYNC B1 ;  /* 0x0000000000017941 */ /* 0x000fea0003800000 */
.L_x_244:
        /* <DEDUP_REMOVED lines=10> */
.L_x_247:
[----:B------:R-:W-:Y:S05]  /*6a40*/  BSYNC B1 ;  /* 0x0000000000017941 */ /* 0x000fea0003800000 */
.L_x_246:
        /* <DEDUP_REMOVED lines=10> */
.L_x_249:
[----:B------:R-:W-:Y:S05]  /*6af0*/  BSYNC B1 ;  /* 0x0000000000017941 */ /* 0x000fea0003800000 */
.L_x_248:
        /* <DEDUP_REMOVED lines=9> */
.L_x_251:
[----:B------:R-:W-:Y:S05]  /*6b90*/  BSYNC B1 ;  /* 0x0000000000017941 */ /* 0x000fea0003800000 */
.L_x_250:
        /* <DEDUP_REMOVED lines=9> */
.L_x_253:
[----:B------:R-:W-:Y:S05]  /*6c30*/  BSYNC B1 ;  /* 0x0000000000017941 */ /* 0x000fea0003800000 */
.L_x_252:
        /* <DEDUP_REMOVED lines=10> */
.L_x_255:
[----:B------:R-:W-:Y:S05]  /*6ce0*/  BSYNC B1 ;  /* 0x0000000000017941 */ /* 0x000fea0003800000 */
.L_x_254:
        /* <DEDUP_REMOVED lines=10> */
.L_x_257:
[----:B------:R-:W-:Y:S05]  /*6d90*/  BSYNC B1 ;  /* 0x0000000000017941 */ /* 0x000fea0003800000 */
.L_x_256:
        /* <DEDUP_REMOVED lines=9> */
.L_x_259:
[----:B------:R-:W-:Y:S05]  /*6e30*/  BSYNC B1 ;  /* 0x0000000000017941 */ /* 0x000fea0003800000 */
.L_x_258:
        /* <DEDUP_REMOVED lines=9> */
.L_x_261:
[----:B------:R-:W-:Y:S05]  /*6ed0*/  BSYNC B1 ;  /* 0x0000000000017941 */ /* 0x000fea0003800000 */
.L_x_260:
        /* <DEDUP_REMOVED lines=10> */
.L_x_263:
[----:B------:R-:W-:Y:S05]  /*6f80*/  BSYNC B1 ;  /* 0x0000000000017941 */ /* 0x000fea0003800000 */
.L_x_262:
        /* <DEDUP_REMOVED lines=10> */
.L_x_265:
[----:B------:R-:W-:Y:S05]  /*7030*/  BSYNC B1 ;  /* 0x0000000000017941 */ /* 0x000fea0003800000 */
.L_x_264:
        /* <DEDUP_REMOVED lines=9> */
.L_x_267:
[----:B------:R-:W-:Y:S05]  /*70d0*/  BSYNC B1 ;  /* 0x0000000000017941 */ /* 0x000fea0003800000 */
.L_x_266:
        /* <DEDUP_REMOVED lines=9> */
.L_x_269:
[----:B------:R-:W-:Y:S05]  /*7170*/  BSYNC B1 ;  /* 0x0000000000017941 */ /* 0x000fea0003800000 */
.L_x_268:
        /* <DEDUP_REMOVED lines=10> */
.L_x_271:
[----:B------:R-:W-:Y:S05]  /*7220*/  BSYNC B1 ;  /* 0x0000000000017941 */ /* 0x000fea0003800000 */
.L_x_270:
        /* <DEDUP_REMOVED lines=10> */
.L_x_273:
[----:B------:R-:W-:Y:S05]  /*72d0*/  BSYNC B1 ;  /* 0x0000000000017941 */ /* 0x000fea0003800000 */
.L_x_272:
        /* <DEDUP_REMOVED lines=9> */
.L_x_275:
[----:B------:R-:W-:Y:S05]  /*7370*/  BSYNC B1 ;  /* 0x0000000000017941 */ /* 0x000fea0003800000 */
.L_x_274:
        /* <DEDUP_REMOVED lines=9> */
.L_x_277:
[----:B------:R-:W-:Y:S05]  /*7410*/  BSYNC B1 ;  /* 0x0000000000017941 */ /* 0x000fea0003800000 */
.L_x_276:
        /* <DEDUP_REMOVED lines=10> */
.L_x_279:
[----:B------:R-:W-:Y:S05]  /*74c0*/  BSYNC B1 ;  /* 0x0000000000017941 */ /* 0x000fea0003800000 */
.L_x_278:
        /* <DEDUP_REMOVED lines=10> */
.L_x_281:
[----:B------:R-:W-:Y:S05]  /*7570*/  BSYNC B1 ;  /* 0x0000000000017941 */ /* 0x000fea0003800000 */
.L_x_280:
[----:B01--45:R-:W-:Y:S01]  /*7580*/  HADD2.F32 R6, -RZ, R152.H0_H0 ;  /* 0x20000098ff067230 */ /* 0x033fe20000004100 */
        /* <DEDUP_REMOVED lines=8> */
.L_x_283:
[----:B------:R-:W-:Y:S05]  /*7610*/  BSYNC B1 ;  /* 0x0000000000017941 */ /* 0x000fea0003800000 */
.L_x_282:
[----:B0-2--5:R-:W-:Y:S01]  /*7620*/  HADD2.F32 R4, -RZ, R152.H0_H0 ;  /* 0x20000098ff047230 */ /* 0x025fe20000004100 */
[----:B------:R-:W-:Y:S01]  /*7630*/  ISETP.GT.AND P1, PT, R0, 0x8, P1 ;  /* 0x000000080000780c */ /* 0x000fe20000f24270 */
[----:B------:R-:W-:Y:S01]  /*7640*/  @P0 IMAD.MOV.U32 R5, RZ, RZ, R11 ;  /* 0x000000ffff050224 */ /* 0x000fe200078e000b */
[----:B------:R-:W-:Y:S02]  /*7650*/  BSSY B1, `(.L_x_284) ;  /* 0x0000008000017945 */ /* 0x000fe40003800000 */
[----:B------:R-:W-:Y:S01]  /*7660*/  FMUL R3, R4, R155 ;  /* 0x0000009b04037220 */ /* 0x000fe20000400000 */
[----:B------:R-:W-:-:S03]  /*7670*/  @P0 IMAD.MOV.U32 R4, RZ, RZ, R10 ;  /* 0x000000ffff040224 */ /* 0x000fc600078e000a */
[----:B------:R-:W-:-:S05]  /*7680*/  FFMA R3, R150, R154, R3 ;  /* 0x0000009a96037223 */ /* 0x000fca0000000003 */
[----:B------:R-:W-:-:S05]  /*7690*/  F2FP.F16.F32.PACK_AB R3, RZ, R3 ;  /* 0x00000003ff03723e */ /* 0x000fca00000000ff */
[----:B------:R0:W-:Y:S01]  /*76a0*/  @P0 STG.E.U16 desc[UR36][R4.64+0x1f0], R3 ;  /* 0x0001f00304000986 */ /* 0x0001e2000c101524 */
[----:B------:R-:W-:Y:S05]  /*76b0*/  @!P1 BRA `(.L_x_285) ;  /* 0x0000000000049947 */ /* 0x000fea0003800000 */
[----:B------:R2:W5:Y:S02]  /*76c0*/  LDG.E.LTC128B.U16 R152, desc[UR36][R8.64+0x1f2] ;  /* 0x0001f22408987981 */ /* 0x000564000c1e1520 */
.L_x_285:
[----:B------:R-:W-:Y:S05]  /*76d0*/  BSYNC B1 ;  /* 0x0000000000017941 */ /* 0x000fea0003800000 */
.L_x_284:
[----:B------:R-:W-:Y:S05]  /*76e0*/  @!P1 BRA `(.L_x_286) ;  /* 0x0000002400309947 */ /* 0x000fea0003800000 */
[----:B-----5:R-:W-:-:S05]  /*76f0*/  HADD2.F32 R152, -RZ, R152.H0_H0 ;  /* 0x20000098ff987230 */ /* 0x020fca0000004100 */
[----:B------:R-:W-:-:S04]  /*7700*/  FMUL R152, R152, R155 ;  /* 0x0000009b98987220 */ /* 0x000fc80000400000 */
[----:B------:R-:W-:-:S05]  /*7710*/  FFMA R152, R151, R154, R152 ;  /* 0x0000009a97987223 */ /* 0x000fca0000000098 */
[----:B------:R-:W-:-:S05]  /*7720*/  F2FP.F16.F32.PACK_AB R152, RZ, R152 ;  /* 0x00000098ff98723e */ /* 0x000fca00000000ff */
[----:B------:R4:W-:Y:S01]  /*7730*/  STG.E.U16 desc[UR36][R10.64+0x1f2], R152 ;  /* 0x0001f2980a007986 */ /* 0x0009e2000c101524 */
[----:B------:R-:W-:Y:S05]  /*7740*/  BRA `(.L_x_286) ;  /* 0x0000002400187947 */ /* 0x000fea0003800000 */
.L_x_33:
[----:B------:R-:W-:Y:S01]  /*7750*/  ISETP.GT.AND P2, PT, R3, 0x1, PT ;  /* 0x000000010300780c */ /* 0x000fe20003f44270 */
[----:B------:R-:W-:Y:S01]  /*7760*/  ULDC.64 UR4, c[0x0][0x5c0] ;  /* 0x0001700000047ab9 */ /* 0x000fe20000000a00 */
[-C--:B------:R-:W-:Y:S01]  /*7770*/  FMUL R24, R24, R154.reuse ;  /* 0x0000009a18187220 */ /* 0x080fe20000400000 */
[-C--:B------:R-:W-:Y:S01]  /*7780*/  FMUL R25, R25, R154.reuse ;  /* 0x0000009a19197220 */ /* 0x080fe20000400000 */
[----:B------:R-:W-:Y:S01]  /*7790*/  ISETP.GT.AND P1, PT, R0, RZ, P2 ;  /* 0x000000ff0000720c */ /* 0x000fe20001724270 */
[-C--:B------:R-:W-:Y:S01]  /*77a0*/  FMUL R26, R26, R154.reuse ;  /* 0x0000009a1a1a7220 */ /* 0x080fe20000400000 */
[----:B------:R-:W-:Y:S01]  /*77b0*/  LEA R4, P4, R160, UR4, 0x1 ;  /* 0x00000004a0047c11 */ /* 0x000fe2000f8808ff */
[----:B------:R-:W-:Y:S01]  /*77c0*/  FMUL R27, R27, R154 ;  /* 0x0000009a1b1b7220 */ /* 0x000fe20000400000 */
[----:B------:R-:W-:Y:S01]  /*77d0*/  F2FP.F16.F32.PACK_AB R24, RZ, R24 ;  /* 0x00000018ff18723e */ /* 0x000fe200000000ff */
[-C--:B------:R-:W-:Y:S01]  /*77e0*/  FMUL R28, R28, R154.reuse ;  /* 0x0000009a1c1c7220 */ /* 0x080fe20000400000 */
[----:B------:R-:W-:Y:S01]  /*77f0*/  LEA.HI.X R5, R160, UR5, R171, 0x1, P4 ;  /* 0x00000005a0057c11 */ /* 0x000fe2000a0f0cab */
[-C--:B------:R-:W-:Y:S01]  /*7800*/  FMUL R29, R29, R154.reuse ;  /* 0x0000009a1d1d7220 */ /* 0x080fe20000400000 */
[----:B------:R-:W-:Y:S01]  /*7810*/  F2FP.F16.F32.PACK_AB R25, RZ, R25 ;  /* 0x00000019ff19723e */ /* 0x000fe200000000ff */
[-C--:B------:R-:W-:Y:S01]  /*7820*/  FMUL R30, R30, R154.reuse ;  /* 0x0000009a1e1e7220 */ /* 0x080fe20000400000 */
[----:B------:R-:W-:Y:S01]  /*7830*/  ISETP.GT.AND P2, PT, R0, 0x8, P2 ;  /* 0x000000080000780c */ /* 0x000fe20001744270 */
[----:B------:R-:W-:Y:S01]  /*7840*/  @P3 STG.E.U16 desc[UR36][R4.64], R24 ;  /* 0x0000001804003986 */ /* 0x000fe2000c101524 */
[C---:B------:R-:W-:Y:S01]  /*7850*/  SHF.L.U64.HI R11, R10.reuse, 0x4, R11 ;  /* 0x000000040a0b7819 */ /* 0x040fe2000001020b */
[----:B------:R-:W-:Y:S01]  /*7860*/  FMUL R31, R31, R154 ;  /* 0x0000009a1f1f7220 */ /* 0x000fe20000400000 */
[----:B------:R-:W-:Y:S01]  /*7870*/  LEA R6, P3, R10, R4, 0x4 ;  /* 0x000000040a067211 */ /* 0x000fe200078620ff */
[----:B------:R-:W-:Y:S01]  /*7880*/  @P1 STG.E.U16 desc[UR36][R4.64+0x2], R25 ;  /* 0x0000021904001986 */ /* 0x000fe2000c101524 */
[----:B------:R-:W-:Y:S01]  /*7890*/  ISETP.GT.AND P1, PT, R0, 0x8, P0 ;  /* 0x000000080000780c */ /* 0x000fe20000724270 */
[----:B------:R-:W-:Y:S01]  /*78a0*/  FMUL R32, R32, R154 ;  /* 0x0000009a20207220 */ /* 0x000fe20000400000 */
[----:B------:R-:W-:Y:S01]  /*78b0*/  F2FP.F16.F32.PACK_AB R26, RZ, R26 ;  /* 0x0000001aff1a723e */ /* 0x000fe200000000ff */
[----:B------:R-:W-:Y:S01]  /*78c0*/  IMAD.X R7, R11, 0x1, R5, P3 ;  /* 0x000000010b077824 */ /* 0x000fe200018e0605 */
[----:B------:R-:W-:Y:S01]  /*78d0*/  F2FP.F16.F32.PACK_AB R27, RZ, R27 ;  /* 0x0000001bff1b723e */ /* 0x000fe200000000ff */
[-C--:B------:R-:W-:Y:S01]  /*78e0*/  FMUL R33, R33, R154.reuse ;  /* 0x0000009a21217220 */ /* 0x080fe20000400000 */
[----:B------:R-:W-:Y:S01]  /*78f0*/  ISETP.GT.AND P0, PT, R3, 0x8, PT ;  /* 0x000000080300780c */ /* 0x000fe20003f04270 */
[----:B------:R-:W-:Y:S01]  /*7900*/  FMUL R34, R34, R154 ;  /* 0x0000009a22227220 */ /* 0x000fe20000400000 */
[----:B------:R-:W-:Y:S01]  /*7910*/  F2FP.F16.F32.PACK_AB R28, RZ, R28 ;  /* 0x0000001cff1c723e */ /* 0x000fe200000000ff */
[-C--:B------:R-:W-:Y:S01]  /*7920*/  FMUL R35, R35, R154.reuse ;  /* 0x0000009a23237220 */ /* 0x080fe20000400000 */
[----:B------:R-:W-:Y:S01]  /*7930*/  ISETP.GT.AND P4, PT, R0, RZ, P0 ;  /* 0x000000ff0000720c */ /* 0x000fe20000784270 */
[-C--:B------:R-:W-:Y:S01]  /*7940*/  FMUL R36, R36, R154.reuse ;  /* 0x0000009a24247220 */ /* 0x080fe20000400000 */
[----:B------:R-:W-:Y:S01]  /*7950*/  F2FP.F16.F32.PACK_AB R29, RZ, R29 ;  /* 0x0000001dff1d723e */ /* 0x000fe200000000ff */
[----:B------:R-:W-:Y:S01]  /*7960*/  @P1 STG.E.U16 desc[UR36][R6.64], R26 ;  /* 0x0000001a06001986 */ /* 0x000fe2000c101524 */
[----:B------:R-:W-:Y:S01]  /*7970*/  ISETP.GT.AND P1, PT, R0, 0x8, P0 ;  /* 0x000000080000780c */ /* 0x000fe20000724270 */
[----:B------:R-:W-:Y:S01]  /*7980*/  FMUL R37, R37, R154 ;  /* 0x0000009a25257220 */ /* 0x000fe20000400000 */
[----:B------:R-:W-:Y:S01]  /*7990*/  F2FP.F16.F32.PACK_AB R30, RZ, R30 ;  /* 0x0000001eff1e723e */ /* 0x000fe200000000ff */
[----:B------:R-:W-:Y:S01]  /*79a0*/  @P2 STG.E.U16 desc[UR36][R6.64+0x2], R27 ;  /* 0x0000021b06002986 */ /* 0x000fe2000c101524 */
[----:B------:R-:W-:Y:S01]  /*79b0*/  ISETP.GT.AND P2, PT, R3, 0x9, PT ;  /* 0x000000090300780c */ /* 0x000fe20003f44270 */
[-C--:B------:R-:W-:Y:S01]  /*79c0*/  FMUL R38, R38, R154.reuse ;  /* 0x0000009a26267220 */ /* 0x080fe20000400000 */
[----:B------:R-:W-:Y:S01]  /*79d0*/  F2FP.F16.F32.PACK_AB R31, RZ, R31 ;  /* 0x0000001fff1f723e */ /* 0x000fe200000000ff */
[-C--:B------:R-:W-:Y:S01]  /*79e0*/  FMUL R39, R39, R154.reuse ;  /* 0x0000009a27277220 */ /* 0x080fe20000400000 */
[C---:B------:R-:W-:Y:S01]  /*79f0*/  ISETP.GT.AND P3, PT, R0.reuse, RZ, P2 ;  /* 0x000000ff0000720c */ /* 0x040fe20001764270 */
[----:B------:R-:W-:Y:S01]  /*7a00*/  @P4 STG.E.U16 desc[UR36][R4.64+0x10], R28 ;  /* 0x0000101c04004986 */ /* 0x000fe2000c101524 */
[----:B------:R-:W-:Y:S01]  /*7a10*/  ISETP.GT.AND P2, PT, R0, 0x8, P2 ;  /* 0x000000080000780c */ /* 0x000fe20001744270 */
        /* <DEDUP_REMOVED lines=8> */
[----:B------:R-:W-:Y:S01]  /*7aa0*/  FMUL R44, R44, R154 ;  /* 0x0000009a2c2c7220 */ /* 0x000fe20000400000 */
[----:B------:R-:W-:Y:S01]  /*7ab0*/  F2FP.F16.F32.PACK_AB R34, RZ, R34 ;  /* 0x00000022ff22723e */ /* 0x000fe200000000ff */
[----:B------:R-:W-:Y:S01]  /*7ac0*/  @P3 STG.E.U16 desc[UR36][R4.64+0x12], R29 ;  /* 0x0000121d04003986 */ /* 0x000fe2000c101524 */
[----:B------:R-:W-:Y:S01]  /*7ad0*/  ISETP.GT.AND P3, PT, R3, 0x11, PT ;  /* 0x000000110300780c */ /* 0x000fe20003f64270 */
[-C--:B------:R-:W-:Y:S01]  /*7ae0*/  FMUL R45, R45, R154.reuse ;  /* 0x0000009a2d2d7220 */ /* 0x080fe20000400000 */
[----:B------:R-:W-:Y:S01]  /*7af0*/  F2FP.F16.F32.PACK_AB R35, RZ, R35 ;  /* 0x00000023ff23723e */ /* 0x000fe200000000ff */
[----:B------:R-:W-:Y:S01]  /*7b00*/  @P1 STG.E.U16 desc[UR36][R6.64+0x10], R30 ;  /* 0x0000101e06001986 */ /* 0x000fe2000c101524 */
[----:B------:R-:W-:Y:S01]  /*7b10*/  ISETP.GT.AND P1, PT, R0, 0x8, P0 ;  /* 0x000000080000780c */ /* 0x000fe20000724270 */
[-C--:B------:R-:W-:Y:S01]  /*7b20*/  FMUL R46, R46, R154.reuse ;  /* 0x0000009a2e2e7220 */ /* 0x080fe20000400000 */
[----:B------:R-:W-:Y:S01]  /*7b30*/  ISETP.GT.AND P0, PT, R3, 0x18, PT ;  /* 0x000000180300780c */ /* 0x000fe20003f04270 */
[----:B------:R-:W-:Y:S01]  /*7b40*/  @P2 STG.E.U16 desc[UR36][R6.64+0x12], R31 ;  /* 0x0000121f06002986 */ /* 0x000fe2000c101524 */
[C---:B------:R-:W-:Y:S01]  /*7b50*/  ISETP.GT.AND P2, PT, R0.reuse, RZ, P3 ;  /* 0x000000ff0000720c */ /* 0x040fe20001f44270 */
[-C--:B------:R-:W-:Y:S01]  /*7b60*/  FMUL R47, R47, R154.reuse ;  /* 0x0000009a2f2f7220 */ /* 0x080fe20000400000 */
[C---:B------:R-:W-:Y:S01]  /*7b70*/  ISETP.GT.AND P3, PT, R0.reuse, 0x8, P3 ;  /* 0x000000080000780c */ /* 0x040fe20001f64270 */
[----:B------:R-:W-:Y:S01]  /*7b80*/  @P4 STG.E.U16 desc[UR36][R4.64+0x20], R32 ;  /* 0x0000202004004986 */ /* 0x000fe2000c101524 */
[----:B------:R-:W-:Y:S01]  /*7b90*/  ISETP.GT.AND P4, PT, R0, RZ, P0 ;  /* 0x000000ff0000720c */ /* 0x000fe20000784270 */
[----:B------:R-:W-:Y:S01]  /*7ba0*/  FMUL R48, R48, R154 ;  /* 0x0000009a30307220 */ /* 0x000fe20000400000 */
[----:B------:R-:W-:Y:S01]  /*7bb0*/  F2FP.F16.F32.PACK_AB R36, RZ, R36 ;  /* 0x00000024ff24723e */ /* 0x000fe200000000ff */
[-C--:B------:R-:W-:Y:S01]  /*7bc0*/  FMUL R49, R49, R154.reuse ;  /* 0x0000009a31317220 */ /* 0x080fe20000400000 */
[----:B------:R-:W-:Y:S01]  /*7bd0*/  F2FP.F16.F32.PACK_AB R37, RZ, R37 ;  /* 0x00000025ff25723e */ /* 0x000fe200000000ff */
[----:B------:R-:W-:Y:S01]  /*7be0*/  FMUL R50, R50, R154 ;  /* 0x0000009a32327220 */ /* 0x000fe20000400000 */
[----:B------:R-:W-:Y:S01]  /*7bf0*/  F2FP.F16.F32.PACK_AB R38, RZ, R38 ;  /* 0x00000026ff26723e */ /* 0x000fe200000000ff */
[----:B------:R-:W-:Y:S01]  /*7c00*/  FMUL R51, R51, R154 ;  /* 0x0000009a33337220 */ /* 0x000fe20000400000 */
[----:B------:R-:W-:Y:S01]  /*7c10*/  F2FP.F16.F32.PACK_AB R39, RZ, R39 ;  /* 0x00000027ff27723e */ /* 0x000fe200000000ff */
[----:B------:R-:W-:Y:S01]  /*7c20*/  @P2 STG.E.U16 desc[UR36][R4.64+0x22], R33 ;  /* 0x0000222104002986 */ /* 0x000fe2000c101524 */
[----:B------:R-:W-:Y:S01]  /*7c30*/  F2FP.F16.F32.PACK_AB R40, RZ, R40 ;  /* 0x00000028ff28723e */ /* 0x000fe200000000ff */
[-C--:B------:R-:W-:Y:S01]  /*7c40*/  FMUL R52, R52, R154.reuse ;  /* 0x0000009a34347220 */ /* 0x080fe20000400000 */
[----:B------:R-:W-:Y:S01]  /*7c50*/  F2FP.F16.F32.PACK_AB R41, RZ, R41 ;  /* 0x00000029ff29723e */ /* 0x000fe200000000ff */
[----:B------:R-:W-:Y:S01]  /*7c60*/  @P1 STG.E.U16 desc[UR36][R6.64+0x20], R34 ;  /* 0x0000202206001986 */ /* 0x000fe2000c101524 */
[----:B------:R-:W-:Y:S01]  /*7c70*/  ISETP.GT.AND P1, PT, R0, 0x8, P0 ;  /* 0x000000080000780c */ /* 0x000fe20000724270 */
[-C--:B------:R-:W-:Y:S01]  /*7c80*/  FMUL R53, R53, R154.reuse ;  /* 0x0000009a35357220 */ /* 0x080fe20000400000 */
[C---:B------:R-:W-:Y:S01]  /*7c90*/  ISETP.GT.AND P0, PT, R3.reuse, 0x20, PT ;  /* 0x000000200300780c */ /* 0x040fe20003f04270 */
[----:B------:R-:W-:Y:S01]  /*7ca0*/  @P3 STG.E.U16 desc[UR36][R6.64+0x22], R35 ;  /* 0x0000222306003986 */ /* 0x000fe2000c101524 */
[----:B------:R-:W-:Y:S01]  /*7cb0*/  ISETP.GT.AND P3, PT, R3, 0x19, PT ;  /* 0x000000190300780c */ /* 0x000fe20003f64270 */
[----:B------:R-:W-:Y:S01]  /*7cc0*/  FMUL R54, R54, R154 ;  /* 0x0000009a36367220 */ /* 0x000fe20000400000 */
[----:B------:R-:W-:Y:S01]  /*7cd0*/  F2FP.F16.F32.PACK_AB R42, RZ, R42 ;  /* 0x0000002aff2a723e */ /* 0x000fe200000000ff */
[----:B------:R-:W-:Y:S01]  /*7ce0*/  @P4 STG.E.U16 desc[UR36][R4.64+0x30], R36 ;  /* 0x0000302404004986 */ /* 0x000fe2000c101524 */
[C---:B------:R-:W-:Y:S01]  /*7cf0*/  ISETP.GT.AND P2, PT, R0.reuse, RZ, P3 ;  /* 0x000000ff0000720c */ /* 0x040fe20001f44270 */
[-C--:B------:R-:W-:Y:S01]  /*7d00*/  FMUL R55, R55, R154.reuse ;  /* 0x0000009a37377220 */ /* 0x080fe20000400000 */
[----:B------:R-:W-:Y:S01]  /*7d10*/  ISETP.GT.AND P3, PT, R0, 0x8, P3 ;  /* 0x000000080000780c */ /* 0x000fe20001f64270 */
[-C--:B------:R-:W-:Y:S01]  /*7d20*/  FMUL R56, R56, R154.reuse ;  /* 0x0000009a38387220 */ /* 0x080fe20000400000 */
[----:B------:R-:W-:Y:S01]  /*7d30*/  ISETP.GT.AND P4, PT, R0, RZ, P0 ;  /* 0x000000ff0000720c */ /* 0x000fe20000784270 */
[-C--:B------:R-:W-:Y:S01]  /*7d40*/  FMUL R57, R57, R154.reuse ;  /* 0x0000009a39397220 */ /* 0x080fe20000400000 */
[----:B------:R-:W-:Y:S01]  /*7d50*/  F2FP.F16.F32.PACK_AB R43, RZ, R43 ;  /* 0x0000002bff2b723e */ /* 0x000fe200000000ff */
[----:B------:R-:W-:Y:S01]  /*7d60*/  FMUL R58, R58, R154 ;  /* 0x0000009a3a3a7220 */ /* 0x000fe20000400000 */
[----:B------:R-:W-:Y:S01]  /*7d70*/  F2FP.F16.F32.PACK_AB R44, RZ, R44 ;  /* 0x0000002cff2c723e */ /* 0x000fe200000000ff */
[-C--:B------:R-:W-:Y:S01]  /*7d80*/  FMUL R59, R59, R154.reuse ;  /* 0x0000009a3b3b7220 */ /* 0x080fe20000400000 */
[----:B------:R-:W-:Y:S01]  /*7d90*/  F2FP.F16.F32.PACK_AB R45, RZ, R45 ;  /* 0x0000002dff2d723e */ /* 0x000fe200000000ff */
[----:B------:R-:W-:Y:S01]  /*7da0*/  FMUL R60, R60, R154 ;  /* 0x0000009a3c3c7220 */ /* 0x000fe20000400000 */
[----:B------:R-:W-:Y:S01]  /*7db0*/  F2FP.F16.F32.PACK_AB R46, RZ, R46 ;  /* 0x0000002eff2e723e */ /* 0x000fe200000000ff */
[----:B------:R-:W-:Y:S01]  /*7dc0*/  @P2 STG.E.U16 desc[UR36][R4.64+0x32], R37 ;  /* 0x0000322504002986 */ /* 0x000fe2000c101524 */
[----:B------:R-:W-:Y:S01]  /*7dd0*/  F2FP.F16.F32.PACK_AB R47, RZ, R47 ;  /* 0x0000002fff2f723e */ /* 0x000fe200000000ff */
[----:B------:R-:W-:Y:S01]  /*7de0*/  FMUL R61, R61, R154 ;  /* 0x0000009a3d3d7220 */ /* 0x000fe20000400000 */
[----:B------:R-:W-:Y:S01]  /*7df0*/  F2FP.F16.F32.PACK_AB R48, RZ, R48 ;  /* 0x00000030ff30723e */ /* 0x000fe200000000ff */
[----:B------:R-:W-:Y:S01]  /*7e00*/  @P1 STG.E.U16 desc[UR36][R6.64+0x30], R38 ;  /* 0x0000302606001986 */ /* 0x000fe2000c101524 */
[----:B------:R-:W-:Y:S01]  /*7e10*/  ISETP.GT.AND P1, PT, R0, 0x8, P0 ;  /* 0x000000080000780c */ /* 0x000fe20000724270 */
[-C--:B------:R-:W-:Y:S01]  /*7e20*/  FMUL R62, R62, R154.reuse ;  /* 0x0000009a3e3e7220 */ /* 0x080fe20000400000 */
[C---:B------:R-:W-:Y:S01]  /*7e30*/  ISETP.GT.AND P0, PT, R3.reuse, 0x28, PT ;  /* 0x000000280300780c */ /* 0x040fe20003f04270 */
[----:B------:R-:W-:Y:S01]  /*7e40*/  @P3 STG.E.U16 desc[UR36][R6.64+0x32], R39 ;  /* 0x0000322706003986 */ /* 0x000fe2000c101524 */
[----:B------:R-:W-:Y:S01]  /*7e50*/  ISETP.GT.AND P3, PT, R3, 0x21, PT ;  /* 0x000000210300780c */ /* 0x000fe20003f64270 */
[-C--:B------:R-:W-:Y:S01]  /*7e60*/  FMUL R63, R63, R154.reuse ;  /* 0x0000009a3f3f7220 */ /* 0x080fe20000400000 */
[----:B------:R-:W-:Y:S01]  /*7e70*/  F2FP.F16.F32.PACK_AB R49, RZ, R49 ;  /* 0x00000031ff31723e */ /* 0x000fe200000000ff */
[----:B------:R-:W-:Y:S01]  /*7e80*/  @P4 STG.E.U16 desc[UR36][R4.64+0x40], R40 ;  /* 0x0000402804004986 */ /* 0x000fe2000c101524 */
[----:B------:R-:W-:Y:S01]  /*7e90*/  ISETP.GT.AND P2, PT, R0, RZ, P3 ;  /* 0x000000ff0000720c */ /* 0x000fe20001f44270 */
[-C--:B------:R-:W-:Y:S01]  /*7ea0*/  FMUL R64, R64, R154.reuse ;  /* 0x0000009a40407220 */ /* 0x080fe20000400000 */
[C---:B------:R-:W-:Y:S01]  /*7eb0*/  ISETP.GT.AND P3, PT, R0.reuse, 0x8, P3 ;  /* 0x000000080000780c */ /* 0x040fe20001f64270 */
[-C--:B------:R-:W-:Y:S01]  /*7ec0*/  FMUL R65, R65, R154.reuse ;  /* 0x0000009a41417220 */ /* 0x080fe20000400000 */
        /* <DEDUP_REMOVED lines=248> */
[----:B------:R-:W-:-:S02]  /*8e50*/  ISETP.GT.AND P1, PT, R0, 0x8, P0 ;  /* 0x000000080000780c */ /* 0x000fc40000724270 */
[C---:B------:R-:W-:Y:S01]  /*8e60*/  ISETP.GT.AND P0, PT, R3.reuse, 0x78, PT ;  /* 0x000000780300780c */ /* 0x040fe20003f04270 */
[----:B------:R-:W-:Y:S01]  /*8e70*/  @P3 STG.E.U16 desc[UR36][R6.64+0xd2], R79 ;  /* 0x0000d24f06003986 */ /* 0x000fe2000c101524 */
[----:B------:R-:W-:Y:S02]  /*8e80*/  ISETP.GT.AND P3, PT, R3, 0x71, PT ;  /* 0x000000710300780c */ /* 0x000fe40003f64270 */
[----:B------:R-:W-:Y:S01]  /*8e90*/  F2FP.F16.F32.PACK_AB R119, RZ, R119 ;  /* 0x00000077ff77723e */ /* 0x000fe200000000ff */
[----:B------:R-:W-:Y:S01]  /*8ea0*/  @P4 STG.E.U16 desc[UR36][R4.64+0xe0], R80 ;  /* 0x0000e05004004986 */ /* 0x000fe2000c101524 */
[C---:B------:R-:W-:Y:S02]  /*8eb0*/  ISETP.GT.AND P2, PT, R0.reuse, RZ, P3 ;  /* 0x000000ff0000720c */ /* 0x040fe40001f44270 */
[C---:B------:R-:W-:Y:S02]  /*8ec0*/  ISETP.GT.AND P3, PT, R0.reuse, 0x8, P3 ;  /* 0x000000080000780c */ /* 0x040fe40001f64270 */
[----:B------:R-:W-:-:S02]  /*8ed0*/  ISETP.GT.AND P4, PT, R0, RZ, P0 ;  /* 0x000000ff0000720c */ /* 0x000fc40000784270 */
[----:B------:R-:W-:Y:S02]  /*8ee0*/  F2FP.F16.F32.PACK_AB R120, RZ, R120 ;  /* 0x00000078ff78723e */ /* 0x000fe400000000ff */
[----:B------:R-:W-:Y:S02]  /*8ef0*/  F2FP.F16.F32.PACK_AB R121, RZ, R121 ;  /* 0x00000079ff79723e */ /* 0x000fe400000000ff */
[----:B------:R-:W-:Y:S02]  /*8f00*/  F2FP.F16.F32.PACK_AB R122, RZ, R122 ;  /* 0x0000007aff7a723e */ /* 0x000fe400000000ff */
[----:B------:R-:W-:Y:S01]  /*8f10*/  F2FP.F16.F32.PACK_AB R123, RZ, R123 ;  /* 0x0000007bff7b723e */ /* 0x000fe200000000ff */
[----:B------:R-:W-:Y:S01]  /*8f20*/  @P2 STG.E.U16 desc[UR36][R4.64+0xe2], R81 ;  /* 0x0000e25104002986 */ /* 0x000fe2000c101524 */
[----:B------:R-:W-:Y:S02]  /*8f30*/  F2FP.F16.F32.PACK_AB R124, RZ, R124 ;  /* 0x0000007cff7c723e */ /* 0x000fe400000000ff */
        /* <DEDUP_REMOVED lines=66> */
[----:B------:R-:W-:Y:S04]  /*9360*/  @P2 STG.E.U16 desc[UR36][R4.64+0x122], R97 ;  /* 0x0001226104002986 */ /* 0x000fe8000c101524 */
[----:B------:R-:W-:Y:S01]  /*9370*/  @P1 STG.E.U16 desc[UR36][R6.64+0x120], R98 ;  /* 0x0001206206001986 */ /* 0x000fe2000c101524 */
[----:B------:R-:W-:-:S02]  /*9380*/  ISETP.GT.AND P1, PT, R0, 0x8, P0 ;  /* 0x000000080000780c */ /* 0x000fc40000724270 */
[C---:B------:R-:W-:Y:S01]  /*9390*/  ISETP.GT.AND P0, PT, R3.reuse, 0xa0, PT ;  /* 0x000000a00300780c */ /* 0x040fe20003f04270 */
[----:B------:R-:W-:Y:S01]  /*93a0*/  @P3 STG.E.U16 desc[UR36][R6.64+0x122], R99 ;  /* 0x0001226306003986 */ /* 0x000fe2000c101524 */
[----:B------:R-:W-:-:S03]  /*93b0*/  ISETP.GT.AND P3, PT, R3, 0x99, PT ;  /* 0x000000990300780c */ /* 0x000fc60003f64270 */
[----:B------:R-:W-:Y:S01]  /*93c0*/  @P4 STG.E.U16 desc[UR36][R4.64+0x130], R100 ;  /* 0x0001306404004986 */ /* 0x000fe2000c101524 */
[C---:B------:R-:W-:Y:S02]  /*93d0*/  ISETP.GT.AND P2, PT, R0.reuse, RZ, P3 ;  /* 0x000000ff0000720c */ /* 0x040fe40001f44270 */
[C---:B------:R-:W-:Y:S02]  /*93e0*/  ISETP.GT.AND P3, PT, R0.reuse, 0x8, P3 ;  /* 0x000000080000780c */ /* 0x040fe40001f64270 */
[----:B------:R-:W-:-:S09]  /*93f0*/  ISETP.GT.AND P4, PT, R0, RZ, P0 ;  /* 0x000000ff0000720c */ /* 0x000fd20000784270 */
[----:B------:R-:W-:Y:S04]  /*9400*/  @P2 STG.E.U16 desc[UR36][R4.64+0x132], R101 ;  /* 0x0001326504002986 */ /* 0x000fe8000c101524 */
[----:B------:R-:W-:Y:S01]  /*9410*/  @P1 STG.E.U16 desc[UR36][R6.64+0x130], R102 ;  /* 0x0001306606001986 */ /* 0x000fe2000c101524 */
[----:B------:R-:W-:Y:S02]  /*9420*/  ISETP.GT.AND P1, PT, R0, 0x8, P0 ;  /* 0x000000080000780c */ /* 0x000fe40000724270 */
        /* <DEDUP_REMOVED lines=76> */
[C---:B------:R-:W-:Y:S02]  /*98f0*/  ISETP.GT.AND P3, PT, R0.reuse, RZ, P0 ;  /* 0x000000ff0000720c */ /* 0x040fe40000764270 */
[----:B------:R-:W-:-:S07]  /*9900*/  ISETP.GT.AND P0, PT, R0, 0x8, P0 ;  /* 0x000000080000780c */ /* 0x000fce0000704270 */
[----:B------:R-:W-:Y:S04]  /*9910*/  @P2 STG.E.U16 desc[UR36][R4.64+0x1b2], R133 ;  /* 0x0001b28504002986 */ /* 0x000fe8000c101524 */
[----:B------:R-:W-:Y:S01]  /*9920*/  @P1 STG.E.U16 desc[UR36][R6.64+0x1b0], R134 ;  /* 0x0001b08606001986 */ /* 0x000fe2000c101524 */
[----:B------:R-:W-:-:S03]  /*9930*/  ISETP.GT.AND P1, PT, R3, 0xe8, PT ;  /* 0x000000e80300780c */ /* 0x000fc60003f24270 */
        /* <DEDUP_REMOVED lines=11> */
[C---:B------:R-:W-:Y:S02]  /*99f0*/  ISETP.GT.AND P2, PT, R0.reuse, RZ, P0 ;  /* 0x000000ff0000720c */ /* 0x040fe40000744270 */
[----:B------:R-:W-:Y:S01]  /*9a00*/  ISETP.GT.AND P0, PT, R0, 0x8, P0 ;  /* 0x000000080000780c */ /* 0x000fe20000704270 */
[----:B------:R-:W-:Y:S01]  /*9a10*/  @P3 STG.E.U16 desc[UR36][R4.64+0x1d0], R140 ;  /* 0x0001d08c04003986 */ /* 0x000fe2000c101524 */
[----:B------:R-:W-:-:S04]  /*9a20*/  ISETP.GT.AND P3, PT, R3, 0xf0, PT ;  /* 0x000000f00300780c */ /* 0x000fc80003f64270 */
[C---:B------:R-:W-:Y:S02]  /*9a30*/  ISETP.GT.AND P4, PT, R0.reuse, RZ, P3 ;  /* 0x000000ff0000720c */ /* 0x040fe40001f84270 */
[----:B------:R-:W-:-:S03]  /*9a40*/  ISETP.GT.AND P3, PT, R0, 0x8, P3 ;  /* 0x000000080000780c */ /* 0x000fc60001f64270 */
[----:B------:R-:W-:Y:S01]  /*9a50*/  @P2 STG.E.U16 desc[UR36][R4.64+0x1d2], R141 ;  /* 0x0001d28d04002986 */ /* 0x000fe2000c101524 */
[----:B------:R-:W-:-:S03]  /*9a60*/  ISETP.GT.AND P2, PT, R3, 0xf8, PT ;  /* 0x000000f80300780c */ /* 0x000fc60003f44270 */
[----:B------:R-:W-:Y:S01]  /*9a70*/  @P1 STG.E.U16 desc[UR36][R6.64+0x1d0], R142 ;  /* 0x0001d08e06001986 */ /* 0x000fe2000c101524 */
[----:B------:R-:W-:-:S03]  /*9a80*/  ISETP.GT.AND P1, PT, R3, 0xf9, PT ;  /* 0x000000f90300780c */ /* 0x000fc60003f24270 */
[----:B------:R-:W-:Y:S01]  /*9a90*/  @P0 STG.E.U16 desc[UR36][R6.64+0x1d2], R143 ;  /* 0x0001d28f06000986 */ /* 0x000fe2000c101524 */
[----:B------:R-:W-:-:S03]  /*9aa0*/  ISETP.GT.AND P0, PT, R3, 0xf1, PT ;  /* 0x000000f10300780c */ /* 0x000fc60003f04270 */
[----:B------:R-:W-:Y:S01]  /*9ab0*/  @P4 STG.E.U16 desc[UR36][R4.64+0x1e0], R144 ;  /* 0x0001e09004004986 */ /* 0x000fe2000c101524 */
[C---:B------:R-:W-:Y:S02]  /*9ac0*/  ISETP.GT.AND P4, PT, R0.reuse, RZ, P0 ;  /* 0x000000ff0000720c */ /* 0x040fe40000784270 */
[----:B------:R-:W-:-:S11]  /*9ad0*/  ISETP.GT.AND P0, PT, R0, 0x8, P0 ;  /* 0x000000080000780c */ /* 0x000fd60000704270 */
[----:B------:R-:W-:Y:S01]  /*9ae0*/  @P4 STG.E.U16 desc[UR36][R4.64+0x1e2], R145 ;  /* 0x0001e29104004986 */ /* 0x000fe2000c101524 */
[C---:B------:R-:W-:Y:S02]  /*9af0*/  ISETP.GT.AND P4, PT, R0.reuse, RZ, P2 ;  /* 0x000000ff0000720c */ /* 0x040fe40001784270 */
[C---:B------:R-:W-:Y:S01]  /*9b00*/  ISETP.GT.AND P2, PT, R0.reuse, 0x8, P2 ;  /* 0x000000080000780c */ /* 0x040fe20001744270 */
[----:B------:R-:W-:Y:S01]  /*9b10*/  @P3 STG.E.U16 desc[UR36][R6.64+0x1e0], R146 ;  /* 0x0001e09206003986 */ /* 0x000fe2000c101524 */
[C---:B------:R-:W-:Y:S02]  /*9b20*/  ISETP.GT.AND P3, PT, R0.reuse, RZ, P1 ;  /* 0x000000ff0000720c */ /* 0x040fe40000f64270 */
[----:B------:R-:W-:Y:S01]  /*9b30*/  ISETP.GT.AND P1, PT, R0, 0x8, P1 ;  /* 0x000000080000780c */ /* 0x000fe20000f24270 */
[----:B------:R-:W-:Y:S06]  /*9b40*/  @P0 STG.E.U16 desc[UR36][R6.64+0x1e2], R147 ;  /* 0x0001e29306000986 */ /* 0x000fec000c101524 */
[----:B------:R-:W-:Y:S04]  /*9b50*/  @P4 STG.E.U16 desc[UR36][R4.64+0x1f0], R148 ;  /* 0x0001f09404004986 */ /* 0x000fe8000c101524 */
[----:B------:R0:W-:Y:S02]  /*9b60*/  @P3 STG.E.U16 desc[UR36][R4.64+0x1f2], R149 ;  /* 0x0001f29504003986 */ /* 0x0001e4000c101524 */
[----:B0-----:R-:W-:-:S02]  /*9b70*/  @P2 IMAD.MOV.U32 R4, RZ, RZ, R6 ;  /* 0x000000ffff042224 */ /* 0x001fc400078e0006 */
[----:B------:R-:W-:-:S05]  /*9b80*/  @P2 IMAD.MOV.U32 R5, RZ, RZ, R7 ;  /* 0x000000ffff052224 */ /* 0x000fca00078e0007 */
[----:B------:R0:W-:Y:S04]  /*9b90*/  @P2 STG.E.U16 desc[UR36][R4.64+0x1f0], R150 ;  /* 0x0001f09604002986 */ /* 0x0001e8000c101524 */
[----:B------:R0:W-:Y:S02]  /*9ba0*/  @P1 STG.E.U16 desc[UR36][R6.64+0x1f2], R151 ;  /* 0x0001f29706001986 */ /* 0x0001e4000c101524 */
.L_x_286:
[----:B------:R-:W-:Y:S05]  /*9bb0*/  BSYNC B0 ;  /* 0x0000000000007941 */ /* 0x000fea0003800000 */
.L_x_32:
[----:B------:R-:W-:Y:S01]  /*9bc0*/  ULDC UR4, c[0x0][0xc] ;  /* 0x0000030000047ab9 */ /* 0x000fe20000000800 */
[----:B------:R-:W-:Y:S01]  /*9bd0*/  ULDC UR5, c[0x0][0x10] ;  /* 0x0000040000057ab9 */ /* 0x000fe20000000800 */
[----:B0-----:R-:W0:Y:S01]  /*9be0*/  LDC R3, c[0x0][0x14] ;  /* 0x00000500ff037b82 */ /* 0x001e220000000800 */
[----:B------:R-:W-:Y:S01]  /*9bf0*/  UIMAD.WIDE.U32 UR4, UR4, UR5, URZ ;  /* 0x00000005040472a5 */ /* 0x000fe2000f8e003f */
[----:B------:R-:W-:Y:S01]  /*9c00*/  PRMT R0, RZ, 0x7610, R0 ;  /* 0x00007610ff007816 */ /* 0x000fe20000000000 */
[----:B----45:R-:W-:Y:S02]  /*9c10*/  IMAD.MOV.U32 R152, RZ, RZ, -0x1 ;  /* 0xffffffffff987424 */ /* 0x030fe400078e00ff */
[----:B------:R-:W-:Y:S02]  /*9c20*/  IMAD.MOV.U32 R23, RZ, RZ, -0x1 ;  /* 0xffffffffff177424 */ /* 0x000fe400078e00ff */
[----:B0-----:R-:W-:-:S04]  /*9c30*/  IMAD.WIDE.U32 R16, R3, UR4, R16 ;  /* 0x0000000403107c25 */ /* 0x001fc8000f8e0010 */
[----:B------:R-:W-:Y:S01]  /*9c40*/  IMAD R3, R3, UR5, RZ ;  /* 0x0000000503037c24 */ /* 0x000fe2000f8e02ff */
[----:B------:R-:W-:Y:S02]  /*9c50*/  ULDC.64 UR4, c[0x0][0x650] ;  /* 0x0001940000047ab9 */ /* 0x000fe40000000a00 */
[----:B------:R-:W-:Y:S01]  /*9c60*/  ISETP.GE.U32.AND P0, PT, R16, UR4, PT ;  /* 0x0000000410007c0c */ /* 0x000fe2000bf06070 */
[----:B------:R-:W-:-:S05]  /*9c70*/  IMAD.IADD R17, R17, 0x1, R3 ;  /* 0x0000000111117824 */ /* 0x000fca00078e0203 */
[----:B------:R-:W-:-:S13]  /*9c80*/  ISETP.GE.U32.AND.EX P0, PT, R17, UR5, PT, P0 ;  /* 0x0000000511007c0c */ /* 0x000fda000bf06100 */
[----:B------:R-:W-:Y:S05]  /*9c90*/  @P0 BRA `(.L_x_287) ;  /* 0x0000000400640947 */ /* 0x000fea0003800000 */
[----:B------:R-:W0:Y:S01]  /*9ca0*/  S2R R12, SR_CTAID.X ;  /* 0x00000000000c7919 */ /* 0x000e220000002500 */
[----:B------:R-:W4:Y:S01]  /*9cb0*/  LDC.64 R10, c[0x0][0x628] ;  /* 0x00018a00ff0a7b82 */ /* 0x000f220000000a00 */
[----:B------:R-:W-:Y:S01]  /*9cc0*/  ULDC UR4, c[0x0][0x150] ;  /* 0x0000540000047ab9 */ /* 0x000fe20000000800 */
[----:B-123--:R-:W-:Y:S01]  /*9cd0*/  IMAD.MOV.U32 R8, RZ, RZ, R16 ;  /* 0x000000ffff087224 */ /* 0x00efe200078e0010 */
[----:B------:R-:W1:Y:S01]  /*9ce0*/  S2R R24, SR_CTAID.Y ;  /* 0x0000000000187919 */ /* 0x000e620000002600 */
[----:B------:R-:W-:-:S04]  /*9cf0*/  IMAD.MOV.U32 R9, RZ, RZ, R17 ;  /* 0x000000ffff097224 */ /* 0x000fc800078e0011 */
[----:B------:R-:W2:Y:S08]  /*9d00*/  LDC R21, c[0x0][0x144] ;  /* 0x00005100ff157b82 */ /* 0x000eb00000000800 */
[----:B------:R-:W3:Y:S08]  /*9d10*/  LDC R0, c[0x0][0x630] ;  /* 0x00018c00ff007b82 */ /* 0x000ef00000000800 */
[----:B------:R-:W1:Y:S01]  /*9d20*/  LDC.64 R14, c[0x0][0x620] ;  /* 0x00018800ff0e7b82 */ /* 0x000e620000000a00 */
[----:B----4-:R-:W-:-:S04]  /*9d30*/  ISETP.NE.U32.AND P0, PT, R10, RZ, PT ;  /* 0x000000ff0a00720c */ /* 0x010fc80003f05070 */
[----:B------:R-:W-:Y:S02]  /*9d40*/  ISETP.NE.AND.EX P0, PT, R11, RZ, PT, P0 ;  /* 0x000000ff0b00720c */ /* 0x000fe40003f05300 */
[----:B0-----:R-:W-:-:S05]  /*9d50*/  I2FP.F32.U32 R3, R12 ;  /* 0x0000000c00037245 */ /* 0x001fca0000201000 */
[----:B------:R-:W-:-:S04]  /*9d60*/  FMUL R3, R3, UR4 ;  /* 0x0000000403037c20 */ /* 0x000fc80008400000 */
[----:B------:R0:W4:Y:S02]  /*9d70*/  F2I.U32.TRUNC.NTZ R20, R3 ;  /* 0x0000000300147305 */ /* 0x000124000020f000 */
[----:B--23--:R-:W-:Y:S05]  /*9d80*/  @!P0 BRA `(.L_x_288) ;  /* 0x0000000000288947 */ /* 0x00cfea0003800000 */
[----:B0-----:R-:W0:Y:S02]  /*9d90*/  LDC R3, c[0x0][0x634] ;  /* 0x00018d00ff037b82 */ /* 0x001e240000000800 */
        /* <DEDUP_REMOVED lines=9> */
.L_x_288:
[----:B------:R-:W2:Y:S01]  /*9e30*/  LDC.64 R30, c[0x0][0x640] ;  /* 0x00019000ff1e7b82 */ /* 0x000ea20000000a00 */
[-CC-:B------:R-:W-:Y:S01]  /*9e40*/  SHF.R.U64 R23, R8, R0.reuse, R9.reuse ;  /* 0x0000000008177219 */ /* 0x180fe20000001209 */
[----:B----4-:R-:W-:Y:S01]  /*9e50*/  IMAD.MOV R20, RZ, RZ, -R20 ;  /* 0x000000ffff147224 */ /* 0x010fe200078e0a14 */
[----:B------:R-:W-:Y:S01]  /*9e60*/  SHF.R.U32.HI R0, RZ, R0, R9 ;  /* 0x00000000ff007219 */ /* 0x000fe20000011609 */
[----:B------:R-:W-:Y:S01]  /*9e70*/  ULDC UR4, c[0x0][0x154] ;  /* 0x0000550000047ab9 */ /* 0x000fe20000000800 */
[----:B0-----:R-:W-:Y:S01]  /*9e80*/  IADD3 R3, P0, RZ, -R23, RZ ;  /* 0x80000017ff037210 */ /* 0x001fe20007f1e0ff */
[----:B------:R-:W-:Y:S02]  /*9e90*/  IMAD R26, R21, R20, R12 ;  /* 0x00000014151a7224 */ /* 0x000fe400078e020c */
[----:B------:R-:W0:Y:S01]  /*9ea0*/  LDC R6, c[0x0][0x618] ;  /* 0x00018600ff067b82 */ /* 0x000e220000000800 */
[----:B------:R-:W-:Y:S02]  /*9eb0*/  IMAD.MOV.U32 R7, RZ, RZ, 0x1 ;  /* 0x00000001ff077424 */ /* 0x000fe400078e00ff */
[----:B------:R-:W-:-:S04]  /*9ec0*/  IMAD.X R5, RZ, RZ, ~R0, P0 ;  /* 0x000000ffff057224 */ /* 0x000fc800000e0e00 */
[-C--:B-1----:R-:W-:Y:S01]  /*9ed0*/  IMAD R0, R5, R14.reuse, RZ ;  /* 0x0000000e05007224 */ /* 0x082fe200078e02ff */
[----:B------:R-:W1:Y:S01]  /*9ee0*/  LDC R8, c[0x0][0x608] ;  /* 0x00018200ff087b82 */ /* 0x000e620000000800 */
[----:B------:R-:W-:-:S04]  /*9ef0*/  IMAD.WIDE.U32 R4, R3, R14, R16 ;  /* 0x0000000e03047225 */ /* 0x000fc800078e0010 */
[----:B------:R-:W-:Y:S01]  /*9f00*/  IMAD R3, R3, R15, R0 ;  /* 0x0000000f03037224 */ /* 0x000fe200078e0200 */
[----:B------:R-:W-:Y:S02]  /*9f10*/  I2FP.F32.U32 R0, R24 ;  /* 0x0000001800007245 */ /* 0x000fe40000201000 */
[----:B------:R-:W3:Y:S01]  /*9f20*/  LDC R28, c[0x0][0x658] ;  /* 0x00019600ff1c7b82 */ /* 0x000ee20000000800 */
[----:B------:R-:W-:Y:S01]  /*9f30*/  IMAD.IADD R3, R5, 0x1, R3 ;  /* 0x0000000105037824 */ /* 0x000fe200078e0203 */
[----:B--2---:R-:W-:Y:S01]  /*9f40*/  ISETP.NE.U32.AND P0, PT, R30, RZ, PT ;  /* 0x000000ff1e00720c */ /* 0x004fe20003f05070 */
[----:B------:R-:W-:Y:S01]  /*9f50*/  FMUL R0, R0, UR4 ;  /* 0x0000000400007c20 */ /* 0x000fe20008400000 */
[----:B------:R-:W-:Y:S02]  /*9f60*/  IMAD.MOV.U32 R5, RZ, RZ, -0x1 ;  /* 0xffffffffff057424 */ /* 0x000fe400078e00ff */
[----:B------:R-:W-:Y:S01]  /*9f70*/  ISETP.NE.AND.EX P0, PT, R31, RZ, PT, P0 ;  /* 0x000000ff1f00720c */ /* 0x000fe20003f05300 */
[----:B------:R2:W4:Y:S01]  /*9f80*/  F2I.U32.TRUNC.NTZ R13, R0 ;  /* 0x00000000000d7305 */ /* 0x000522000020f000 */
[----:B------:R-:W2:Y:S01]  /*9f90*/  LDC R15, c[0x0][0x148] ;  /* 0x00005200ff0f7b82 */ /* 0x000ea20000000800 */
[----:B0-----:R-:W-:-:S02]  /*9fa0*/  SHF.R.U64 R12, R4, R6, R3 ;  /* 0x00000006040c7219 */ /* 0x001fc40000001203 */
[----:B------:R-:W-:-:S05]  /*9fb0*/  SHF.R.U32.HI R3, RZ, R6, R3 ;  /* 0x00000006ff037219 */ /* 0x000fca0000011603 */
[----:B------:R-:W0:Y:S01]  /*9fc0*/  LDC R20, c[0x0][0x600] ;  /* 0x00018000ff147b82 */ /* 0x000e220000000800 */
[-CC-:B-1----:R-:W-:Y:S02]  /*9fd0*/  SHF.R.U64 R10, R12, R8.reuse, R3.reuse ;  /* 0x000000080c0a7219 */ /* 0x182fe40000001203 */
[----:B------:R-:W-:-:S05]  /*9fe0*/  SHF.R.U32.HI R3, RZ, R8, R3 ;  /* 0x00000008ff037219 */ /* 0x000fca0000011603 */
[----:B------:R-:W1:Y:S01]  /*9ff0*/  LDC R21, c[0x0][0x648] ;  /* 0x00019200ff157b82 */ /* 0x000e620000000800 */
[-C--:B---3--:R-:W-:Y:S02]  /*a000*/  SHF.L.U32 R4, R5, R28.reuse, RZ ;  /* 0x0000001c05047219 */ /* 0x088fe400000006ff */
[-CC-:B------:R-:W-:Y:S02]  /*a010*/  SHF.R.U64 R14, R10, R28.reuse, R3.reuse ;  /* 0x0000001c0a0e7219 */ /* 0x180fe40000001203 */
[----:B------:R-:W-:Y:S02]  /*a020*/  SHF.R.U32.HI R5, RZ, R28, R3 ;  /* 0x0000001cff057219 */ /* 0x000fe40000011603 */
[----:B------:R-:W-:Y:S01]  /*a030*/  LOP3.LUT R153, RZ, R4, RZ, 0x33, !PT ;  /* 0x00000004ff997212 */ /* 0x000fe200078e33ff */
[----:B------:R-:W3:Y:S01]  /*a040*/  LDC R25, c[0x0][0x638] ;  /* 0x00018e00ff197b82 */ /* 0x000ee20000000800 */
[----:B------:R-:W-:Y:S01]  /*a050*/  SHF.L.U32 R28, R7, R28, RZ ;  /* 0x0000001c071c7219 */ /* 0x000fe200000006ff */
[----:B------:R-:W-:-:S06]  /*a060*/  IMAD.MOV.U32 R4, RZ, RZ, R14 ;  /* 0x000000ffff047224 */ /* 0x000fcc00078e000e */
[----:B------:R-:W0:Y:S01]  /*a070*/  LDC R27, c[0x0][0x610] ;  /* 0x00018400ff1b7b82 */ /* 0x000e220000000800 */
[----:B----4-:R-:W-:Y:S05]  /*a080*/  @!P0 BRA `(.L_x_289) ;  /* 0x0000000000288947 */ /* 0x010fea0003800000 */
        /* <DEDUP_REMOVED lines=10> */
.L_x_289:
[----:B------:R-:W-:Y:S01]  /*a130*/  ISETP.NE.AND P0, PT, R2, 0x1, PT ;  /* 0x000000010200780c */ /* 0x000fe20003f05270 */
[----:B------:R-:W-:Y:S01]  /*a140*/  IMAD.MOV R13, RZ, RZ, -R13 ;  /* 0x000000ffff0d7224 */ /* 0x000fe200078e0a0d */
[----:B-12---:R-:W-:Y:S01]  /*a150*/  SHF.R.U64 R0, R4, R21, R5 ;  /* 0x0000001504007219 */ /* 0x006fe20000001205 */
[----:B0-----:R-:W-:Y:S01]  /*a160*/  VIADD R5, R20, 0xffffffff ;  /* 0xffffffff14057836 */ /* 0x001fe20000000000 */
[----:B------:R-:W-:-:S03]  /*a170*/  LOP3.LUT R153, R10, R153, RZ, 0xc0, !PT ;  /* 0x000000990a997212 */ /* 0x000fc600078ec0ff */
[----:B------:R-:W-:Y:S01]  /*a180*/  IMAD.MOV R3, RZ, RZ, -R0 ;  /* 0x000000ffff037224 */ /* 0x000fe200078e0a00 */
[----:B------:R-:W-:Y:S01]  /*a190*/  LOP3.LUT R5, R12, R5, RZ, 0xc0, !PT ;  /* 0x000000050c057212 */ /* 0x000fe200078ec0ff */
[----:B------:R-:W-:Y:S02]  /*a1a0*/  IMAD R153, R28, R0, R153 ;  /* 0x000000001c997224 */ /* 0x000fe400078e0299 */
[----:B---3--:R-:W-:Y:S02]  /*a1b0*/  IMAD R0, R3, R25, R14 ;  /* 0x0000001903007224 */ /* 0x008fe400078e020e */
[----:B------:R-:W-:Y:S02]  /*a1c0*/  @P0 IMAD R26, R15, R13, R24 ;  /* 0x0000000d0f1a0224 */ /* 0x000fe400078e0218 */
[----:B------:R-:W-:Y:S02]  /*a1d0*/  IMAD R4, R0, R20, R5 ;  /* 0x0000001400047224 */ /* 0x000fe400078e0205 */
[----:B------:R-:W-:-:S02]  /*a1e0*/  IMAD R153, R153, R27, R26 ;  /* 0x0000001b99997224 */ /* 0x000fc400078e021a */
[----:B------:R-:W-:-:S03]  /*a1f0*/  IMAD.MOV.U32 R3, RZ, RZ, 0x1 ;  /* 0x00000001ff037424 */ /* 0x000fc600078e00ff */
[----:B------:R-:W-:Y:S02]  /*a200*/  SEL R152, R4, R153, !P0 ;  /* 0x0000009904987207 */ /* 0x000fe40004000000 */
[----:B------:R-:W-:Y:S02]  /*a210*/  PRMT R0, R3, 0x7610, R0 ;  /* 0x0000761003007816 */ /* 0x000fe40000000000 */
[----:B------:R-:W-:-:S07]  /*a220*/  SEL R153, R153, R4, !P0 ;  /* 0x0000000499997207 */ /* 0x000fce0004000000 */
.L_x_287:
[----:B------:R-:W-:-:S13]  /*a230*/  LOP3.LUT P0, RZ, R0, 0xff, RZ, 0xc0, !PT ;  /* 0x000000ff00ff7812 */ /* 0x000fda000780c0ff */
[----:B------:R-:W-:Y:S05]  /*a240*/  @P0 BRA `(.L_x_290) ;  /* 0xffffff6c00d00947 */ /* 0x000fea000383ffff */
[----:B------:R-:W-:Y:S05]  /*a250*/  EXIT ;  /* 0x000000000000794d */ /* 0x000fea0003800000 */
.L_x_7:
[----:B0-----:R-:W-:Y:S01]  /*a260*/  ULDC.64 UR4, c[0x0][0x650] ;  /* 0x0001940000047ab9 */ /* 0x001fe20000000a00 */
        /* <DEDUP_REMOVED lines=25> */
.L_x_292:
[----:B------:R-:W0:Y:S01]  /*a400*/  LDC.64 R26, c[0x0][0x640] ;  /* 0x00019000ff1a7b82 */ /* 0x000e220000000a00 */
[-CC-:B------:R-:W-:Y:S01]  /*a410*/  SHF.R.U64 R20, R12, R8.reuse, R13.reuse ;  /* 0x000000080c147219 */ /* 0x180fe2000000120d */
[----:B------:R-:W-:Y:S01]  /*a420*/  IMAD.MOV.U32 R30, RZ, RZ, 0x1 ;  /* 0x00000001ff1e7424 */ /* 0x000fe200078e00ff */
[----:B------:R-:W-:Y:S02]  /*a430*/  SHF.R.U32.HI R6, RZ, R8, R13 ;  /* 0x00000008ff067219 */ /* 0x000fe4000001160d */
[----:B------:R-:W-:-:S03]  /*a440*/  IADD3 R11, P0, RZ, -R20, RZ ;  /* 0x80000014ff0b7210 */ /* 0x000fc60007f1e0ff */
[----:B------:R-:W1:Y:S02]  /*a450*/  LDC R10, c[0x0][0x618] ;  /* 0x00018600ff0a7b82 */ /* 0x000e640000000800 */
[----:B------:R-:W-:-:S04]  /*a460*/  IMAD.X R7, RZ, RZ, ~R6, P0 ;  /* 0x000000ffff077224 */ /* 0x000fc800000e0e06 */
[-C--:B------:R-:W-:Y:S02]  /*a470*/  IMAD R8, R7, R22.reuse, RZ ;  /* 0x0000001607087224 */ /* 0x080fe400078e02ff */
[----:B------:R-:W2:Y:S01]  /*a480*/  LDC R12, c[0x0][0x608] ;  /* 0x00018200ff0c7b82 */ /* 0x000ea20000000800 */
[----:B------:R-:W-:-:S04]  /*a490*/  IMAD.WIDE.U32 R6, R11, R22, R16 ;  /* 0x000000160b067225 */ /* 0x000fc800078e0010 */
[----:B------:R-:W-:-:S03]  /*a4a0*/  IMAD R11, R11, R23, R8 ;  /* 0x000000170b0b7224 */ /* 0x000fc600078e0208 */
[----:B------:R-:W3:Y:S01]  /*a4b0*/  LDC R25, c[0x0][0x658] ;  /* 0x00019600ff197b82 */ /* 0x000ee20000000800 */
[----:B------:R-:W-:Y:S01]  /*a4c0*/  IMAD.IADD R7, R7, 0x1, R11 ;  /* 0x0000000107077824 */ /* 0x000fe200078e020b */
[----:B0-----:R-:W-:-:S04]  /*a4d0*/  ISETP.NE.U32.AND P0, PT, R26, RZ, PT ;  /* 0x000000ff1a00720c */ /* 0x001fc80003f05070 */
[----:B------:R-:W-:Y:S02]  /*a4e0*/  ISETP.NE.AND.EX P0, PT, R27, RZ, PT, P0 ;  /* 0x000000ff1b00720c */ /* 0x000fe40003f05300 */
[----:B------:R-:W0:Y:S01]  /*a4f0*/  LDC R23, c[0x0][0x600] ;  /* 0x00018000ff177b82 */ /* 0x000e220000000800 */
[-CC-:B-1----:R-:W-:Y:S02]  /*a500*/  SHF.R.U64 R8, R6, R10.reuse, R7.reuse ;  /* 0x0000000a06087219 */ /* 0x182fe40000001207 */
[----:B------:R-:W-:Y:S01]  /*a510*/  SHF.R.U32.HI R7, RZ, R10, R7 ;  /* 0x0000000aff077219 */ /* 0x000fe20000011607 */
[----:B------:R-:W-:-:S04]  /*a520*/  IMAD.MOV.U32 R10, RZ, RZ, -0x1 ;  /* 0xffffffffff0a7424 */ /* 0x000fc800078e00ff */
        /* <DEDUP_REMOVED lines=21> */
.L_x_293:
[----:B------:R-:W-:Y:S01]  /*a680*/  ISETP.NE.AND P0, PT, R2, 0x1, PT ;  /* 0x000000010200780c */ /* 0x000fe20003f05270 */
[----:B0-----:R-:W-:Y:S01]  /*a690*/  VIADD R11, R23, 0xffffffff ;  /* 0xffffffff170b7836 */ /* 0x001fe20000000000 */
[----:B-1----:R-:W-:Y:S02]  /*a6a0*/  SHF.R.U64 R6, R6, R24, R7 ;  /* 0x0000001806067219 */ /* 0x002fe40000001207 */
[----:B------:R-:W-:Y:S02]  /*a6b0*/  SHF.L.U32 R30, R30, R25, RZ ;  /* 0x000000191e1e7219 */ /* 0x000fe400000006ff */
[----:B------:R-:W-:Y:S01]  /*a6c0*/  LOP3.LUT R5, R21, R32, RZ, 0xc0, !PT ;  /* 0x0000002015057212 */ /* 0x000fe200078ec0ff */
[----:B------:R-:W-:-:S04]  /*a6d0*/  IMAD.MOV R7, RZ, RZ, -R6 ;  /* 0x000000ffff077224 */ /* 0x000fc800078e0a06 */
[----:B------:R-:W-:Y:S01]  /*a6e0*/  IMAD R6, R30, R6, R5 ;  /* 0x000000061e067224 */ /* 0x000fe200078e0205 */
[----:B------:R-:W-:Y:S01]  /*a6f0*/  LOP3.LUT R5, R8, R11, RZ, 0xc0, !PT ;  /* 0x0000000b08057212 */ /* 0x000fe200078ec0ff */
[----:B------:R-:W-:Y:S02]  /*a700*/  @P0 IMAD R3, R9, R14, R4 ;  /* 0x0000000e09030224 */ /* 0x000fe400078e0204 */
[----:B--2---:R-:W-:Y:S02]  /*a710*/  IMAD R4, R7, R28, R22 ;  /* 0x0000001c07047224 */ /* 0x004fe400078e0216 */
[----:B---3--:R-:W-:Y:S02]  /*a720*/  IMAD R3, R6, R29, R3 ;  /* 0x0000001d06037224 */ /* 0x008fe400078e0203 */
[----:B------:R-:W-:Y:S02]  /*a730*/  IMAD R4, R4, R23, R5 ;  /* 0x0000001704047224 */ /* 0x000fe400078e0205 */
[----:B------:R-:W-:-:S02]  /*a740*/  IMAD.MOV.U32 R8, RZ, RZ, 0x1 ;  /* 0x00000001ff087424 */ /* 0x000fc400078e00ff */
[----:B------:R-:W-:Y:S01]  /*a750*/  IMAD.MOV.U32 R6, RZ, RZ, R20 ;  /* 0x000000ffff067224 */ /* 0x000fe200078e0014 */
[----:B------:R-:W-:Y:S02]  /*a760*/  SEL R7, R4, R3, !P0 ;  /* 0x0000000304077207 */ /* 0x000fe40004000000 */
[----:B------:R-:W-:-:S07]  /*a770*/  SEL R13, R3, R4, !P0 ;  /* 0x00000004030d7207 */ /* 0x000fce0004000000 */
.L_x_291:
[----:B------:R-:W-:-:S08]  /*a780*/  NOP ;  /* 0x0000000000007918 */ /* 0x000fd00000000000 */
[----:B------:R-:W0:-:S00]  /*a790*/  USETMAXREG.DEALLOC.CTAPOOL 0x28 ;  /* 0x00000028000079c8 */ /* 0x000e0000080e0500 */
[----:B0-----:R-:W-:-:S13]  /*a7a0*/  ISETP.NE.AND P0, PT, R0, RZ, PT ;  /* 0x000000ff0000720c */ /* 0x001fda0003f05270 */
[----:B------:R-:W-:Y:S05]  /*a7b0*/  @P0 EXIT ;  /* 0x000000000000094d */ /* 0x000fea0003800000 */
[----:B------:R-:W-:Y:S01]  /*a7c0*/  LOP3.LUT P0, RZ, R8, 0xff, RZ, 0xc0, !PT ;  /* 0x000000ff08ff7812 */ /* 0x000fe2000780c0ff */
[----:B------:R-:W-:Y:S02]  /*a7d0*/  IMAD.MOV.U32 R0, RZ, RZ, 0x1 ;  /* 0x00000001ff007424 */ /* 0x000fe400078e00ff */
[----:B------:R-:W-:-:S10]  /*a7e0*/  IMAD.MOV.U32 R3, RZ, RZ, RZ ;  /* 0x000000ffff037224 */ /* 0x000fd400078e00ff */
[----:B------:R-:W-:Y:S05]  /*a7f0*/  @!P0 BRA `(.L_x_294) ;  /* 0x0000000c00448947 */ /* 0x000fea0003800000 */
[----:B------:R-:W0:Y:S01]  /*a800*/  LDC R0, c[0x0][0x28c] ;  /* 0x0000a300ff007b82 */ /* 0x000e220000000800 */
[----:B------:R-:W-:Y:S01]  /*a810*/  ULDC UR5, c[0x0][0x658] ;  /* 0x0001960000057ab9 */ /* 0x000fe20000000800 */
[----:B------:R-:W-:Y:S01]  /*a820*/  UMOV UR7, 0xffffffff ;  /* 0xffffffff00077882 */ /* 0x000fe20000000000 */
[----:B------:R-:W-:Y:S01]  /*a830*/  ULDC UR6, c[0x0][0xc] ;  /* 0x0000030000067ab9 */ /* 0x000fe20000000800 */
[----:B------:R-:W-:Y:S01]  /*a840*/  USHF.L.U32 UR8, UR7, UR5, URZ ;  /* 0x0000000507087299 */ /* 0x000fe2000800063f */
[----:B------:R-:W-:Y:S01]  /*a850*/  BSSY B0, `(.L_x_294) ;  /* 0x00000cb000007945 */ /* 0x000fe20003800000 */
[----:B------:R-:W-:Y:S01]  /*a860*/  UMOV UR9, 0x1 ;  /* 0x0000000100097882 */ /* 0x000fe20000000000 */
[----:B------:R-:W-:Y:S01]  /*a870*/  ULDC UR7, c[0x0][0x10] ;  /* 0x0000040000077ab9 */ /* 0x000fe20000000800 */
[----:B------:R-:W1:Y:S01]  /*a880*/  S2UR UR10, SR_CgaCtaId ;  /* 0x00000000000a79c3 */ /* 0x000e620000008800 */
[----:B------:R-:W-:Y:S01]  /*a890*/  UIMAD.WIDE.U32 UR6, UR6, UR7, URZ ;  /* 0x00000007060672a5 */ /* 0x000fe2000f8e003f */
[----:B------:R-:W-:Y:S01]  /*a8a0*/  IMAD.MOV.U32 R9, RZ, RZ, 0x1 ;  /* 0x00000001ff097424 */ /* 0x000fe200078e00ff */
[----:B------:R-:W-:Y:S01]  /*a8b0*/  USHF.L.U32 UR18, UR9, UR5, URZ ;  /* 0x0000000509127299 */ /* 0x000fe2000800063f */
[----:B------:R-:W-:Y:S01]  /*a8c0*/  LOP3.LUT R12, R19, 0x2, RZ, 0xfc, !PT ;  /* 0x00000002130c7812 */ /* 0x000fe200078efcff */
[----:B------:R-:W-:Y:S01]  /*a8d0*/  ULDC UR4, c[0x0][0x600] ;  /* 0x0001800000047ab9 */ /* 0x000fe20000000800 */
[----:B------:R-:W-:Y:S01]  /*a8e0*/  ULDC UR5, c[0x0][0x14] ;  /* 0x0000050000057ab9 */ /* 0x000fe20000000800 */
[----:B------:R-:W-:-:S02]  /*a8f0*/  UIADD3 UR4, UR4, -0x1, URZ ;  /* 0xffffffff04047890 */ /* 0x000fc4000fffe03f */
[----:B------:R-:W-:Y:S02]  /*a900*/  UIMAD.WIDE.U32 UR22, UR6, UR5, URZ ;  /* 0x00000005061672a5 */ /* 0x000fe4000f8e003f */
[----:B------:R-:W-:Y:S02]  /*a910*/  UIMAD UR13, UR7, UR5, URZ ;  /* 0x00000005070d72a4 */ /* 0x000fe4000f8e023f */
[----:B------:R-:W-:Y:S02]  /*a920*/  ULOP3.LUT UR17, URZ, UR8, URZ, 0x33, !UPT ;  /* 0x000000083f117292 */ /* 0x000fe4000f8e333f */
[----:B------:R-:W-:Y:S01]  /*a930*/  UIADD3 UR13, UR23, UR13, URZ ;  /* 0x0000000d170d7290 */ /* 0x000fe2000fffe03f */
[----:B0-----:R-:W-:Y:S01]  /*a940*/  VIADD R0, R0, 0x3f ;  /* 0x0000003f00007836 */ /* 0x001fe20000000000 */
[----:B------:R-:W-:-:S04]  /*a950*/  ULDC.64 UR24, c[0x0][0x198] ;  /* 0x0000660000187ab9 */ /* 0x000fc80000000a00 */
[----:B------:R-:W-:Y:S01]  /*a960*/  SHF.R.S32.HI R3, RZ, 0x1f, R0 ;  /* 0x0000001fff037819 */ /* 0x000fe20000011400 */
[----:B-1----:R-:W-:-:S03]  /*a970*/  IMAD.U32 R10, RZ, RZ, UR10 ;  /* 0x0000000aff0a7e24 */ /* 0x002fc6000f8e00ff */
[----:B------:R-:W-:Y:S01]  /*a980*/  LEA.HI R3, R3, R0, RZ, 0x6 ;  /* 0x0000000003037211 */ /* 0x000fe200078f30ff */
[----:B------:R-:W-:-:S03]  /*a990*/  IMAD.MOV.U32 R0, RZ, RZ, 0x1 ;  /* 0x00000001ff007424 */ /* 0x000fc600078e00ff */
[----:B------:R-:W-:Y:S01]  /*a9a0*/  SHF.R.S32.HI R8, RZ, 0x6, R3 ;  /* 0x00000006ff087819 */ /* 0x000fe20000011403 */
[----:B------:R-:W-:-:S04]  /*a9b0*/  IMAD.MOV.U32 R3, RZ, RZ, RZ ;  /* 0x000000ffff037224 */ /* 0x000fc800078e00ff */
[----:B------:R-:W-:-:S07]  /*a9c0*/  VIADD R11, R8, 0x1 ;  /* 0x00000001080b7836 */ /* 0x000fce0000000000 */
.L_x_305:
[----:B------:R-:W-:-:S03]  /*a9d0*/  UMOV UR5, 0xffffffff ;  /* 0xffffffff00057882 */ /* 0x000fc60000000000 */
[----:B------:R-:W-:Y:S05]  /*a9e0*/  BRA.DIV UR5, `(.L_x_295) ;  /* 0x0000000e05b07947 */ /* 0x000fea000b800000 */
[----:B------:R-:W-:-:S13]  /*a9f0*/  ELECT P6, URZ, PT ;  /* 0x00000000003f782f */ /* 0x000fda00038c0000 */
.L_x_316:
[----:B------:R-:W0:Y:S01]  /*aa00*/  LDC R4, c[0x0][0x28c] ;  /* 0x0000a300ff047b82 */ /* 0x000e220000000800 */
[----:B------:R-:W-:Y:S01]  /*aa10*/  BSSY B1, `(.L_x_296) ;  /* 0x000003b000017945 */ /* 0x000fe20003800000 */
[----:B0-----:R-:W-:-:S13]  /*aa20*/  ISETP.LT.OR P6, PT, R4, 0x1, !P6 ;  /* 0x000000010400780c */ /* 0x001fda00077c1670 */
[----:B------:R-:W-:Y:S05]  /*aa30*/  @P6 BRA `(.L_x_297) ;  /* 0x0000000000e06947 */ /* 0x000fea0003800000 */
[----:B------:R-:W-:Y:S02]  /*aa40*/  IMAD R13, R13, 0x4, R10 ;  /* 0x000000040d0d7824 */ /* 0x000fe400078e020a */
[----:B------:R-:W-:Y:S02]  /*aa50*/  IMAD.SHL.U32 R15, R7, 0x100, RZ ;  /* 0x00000100070f7824 */ /* 0x000fe400078e00ff */
[----:B------:R-:W-:Y:S02]  /*aa60*/  IMAD.MOV.U32 R21, RZ, RZ, RZ ;  /* 0x000000ffff157224 */ /* 0x000fe400078e00ff */
[----:B------:R-:W-:Y:S02]  /*aa70*/  IMAD.MOV.U32 R4, RZ, RZ, R11 ;  /* 0x000000ffff047224 */ /* 0x000fe400078e000b */
[----:B------:R-:W-:Y:S02]  /*aa80*/  IMAD.MOV.U32 R5, RZ, RZ, R0 ;  /* 0x000000ffff057224 */ /* 0x000fe400078e0000 */
[----:B------:R-:W-:-:S02]  /*aa90*/  IMAD.MOV.U32 R7, RZ, RZ, R3 ;  /* 0x000000ffff077224 */ /* 0x000fc400078e0003 */
[----:B------:R-:W-:-:S07]  /*aaa0*/  IMAD.SHL.U32 R20, R13, 0x20, RZ ;  /* 0x000000200d147824 */ /* 0x000fce00078e00ff */
.L_x_300:
[----:B------:R-:W0:Y:S01]  /*aab0*/  S2UR UR5, SR_CgaCtaId ;  /* 0x00000000000579c3 */ /* 0x000e220000008800 */
[----:B------:R-:W-:Y:S02]  /*aac0*/  MOV R13, 0x400 ;  /* 0x00000400000d7802 */ /* 0x000fe40000000f00 */
[----:B------:R-:W-:-:S13]  /*aad0*/  LOP3.LUT P1, RZ, R18, 0x7f, RZ, 0xc0, !PT ;  /* 0x0000007f12ff7812 */ /* 0x000fda000782c0ff */
[----:B------:R-:W1:Y:S01]  /*aae0*/  @!P1 LDC R14, c[0x0][0x500] ;  /* 0x00014000ff0e9b82 */ /* 0x000e620000000800 */
[----:B0-----:R-:W-:-:S05]  /*aaf0*/  IMAD.U32 R10, RZ, RZ, UR5 ;  /* 0x00000005ff0a7e24 */ /* 0x001fca000f8e00ff */
[----:B------:R-:W-:Y:S02]  /*ab00*/  LEA R24, R10, R13, 0x18 ;  /* 0x0000000d0a187211 */ /* 0x000fe400078ec0ff */
[----:B------:R-:W-:-:S03]  /*ab10*/  SHF.L.U32 R13, R5, 0x1f, RZ ;  /* 0x0000001f050d7819 */ /* 0x000fc600000006ff */
[----:B------:R-:W-:-:S04]  /*ab20*/  IMAD R22, R7, 0x8, R24 ;  /* 0x0000000807167824 */ /* 0x000fc800078e0218 */
[----:B------:R-:W0:Y:S02]  /*ab30*/  SYNCS.PHASECHK.TRANS64.TRYWAIT P0, [R22+URZ+0x20], R13 ;  /* 0x0000200d160075a7 */ /* 0x000e24000800017f */
[----:B01----:R-:W-:Y:S05]  /*ab40*/  @!P0 BRA `(.L_x_298) ;  /* 0x0000000c00788947 */ /* 0x003fea0003800000 */
.L_x_317:
[----:B0-----:R-:W-:Y:S01]  /*ab50*/  PRMT R13, R12, 0x9910, RZ ;  /* 0x000099100c0d7816 */ /* 0x001fe200000000ff */
[----:B------:R0:W-:Y:S03]  /*ab60*/  @!P1 SYNCS.ARRIVE.TRANS64 RZ, [R22+URZ], R14 ;  /* 0x0000000e16ff99a7 */ /* 0x0001e6000800003f */
[----:B------:R-:W-:-:S13]  /*ab70*/  ISETP.NE.AND P0, PT, R13, 0x2, PT ;  /* 0x000000020d00780c */ /* 0x000fda0003f05270 */
[----:B0-----:R-:W-:Y:S05]  /*ab80*/  @P0 BRA `(.L_x_299) ;  /* 0x0000000000040947 */ /* 0x001fea0003800000 */
[----:B------:R-:W-:Y:S01]  /*ab90*/  BPT.TRAP 0x1 ;  /* 0x000000040000795c */ /* 0x000fe20000300000 */
.L_x_299:
[----:B------:R-:W-:Y:S01]  /*aba0*/  IMAD R13, R7, 0x4, R10 ;  /* 0x00000004070d7824 */ /* 0x000fe200078e020a */
[----:B------:R-:W-:Y:S01]  /*abb0*/  R2UR UR9, R22 ;  /* 0x00000000160972ca */ /* 0x000fe200000e0000 */
[----:B------:R-:W-:Y:S01]  /*abc0*/  VIADD R4, R4, 0xffffffff ;  /* 0xffffffff04047836 */ /* 0x000fe20000000000 */
[----:B------:R-:W-:Y:S01]  /*abd0*/  UIADD3 UR6, UP0, UR24, 0xf0, URZ ;  /* 0x000000f018067890 */ /* 0x000fe2000ff1e03f */
[----:B------:R-:W-:Y:S01]  /*abe0*/  IMAD.SHL.U32 R13, R13, 0x800, RZ ;  /* 0x000008000d0d7824 */ /* 0x000fe200078e00ff */
[----:B------:R-:W-:Y:S01]  /*abf0*/  R2UR UR11, R20 ;  /* 0x00000000140b72ca */ /* 0x000fe200000e0000 */
[----:B------:R-:W-:Y:S01]  /*ac00*/  UIADD3 UR26, UP1, UR24, 0x1f0, URZ ;  /* 0x000001f0181a7890 */ /* 0x000fe2000ff3e03f */
[----:B------:R-:W-:Y:S01]  /*ac10*/  R2UR UR10, R21 ;  /* 0x00000000150a72ca */ /* 0x000fe200000e0000 */
[--C-:B------:R-:W-:Y:S01]  /*ac20*/  IMAD R13, R13, 0x2, R24.reuse ;  /* 0x000000020d0d7824 */ /* 0x100fe200078e0218 */
[----:B------:R-:W-:Y:S01]  /*ac30*/  R2UR UR12, R6 ;  /* 0x00000000060c72ca */ /* 0x000fe200000e0000 */
[----:B------:R-:W-:Y:S01]  /*ac40*/  IMAD R24, R7, 0x8000, R24 ;  /* 0x0000800007187824 */ /* 0x000fe200078e0218 */
[----:B------:R-:W-:Y:S01]  /*ac50*/  R2UR UR19, R15 ;  /* 0x000000000f1372ca */ /* 0x000fe200000e0000 */
[----:B------:R-:W-:Y:S01]  /*ac60*/  UIADD3.X UR7, URZ, UR25, URZ, UP0, !UPT ;  /* 0x000000193f077290 */ /* 0x000fe200087fe43f */
[----:B------:R-:W-:Y:S01]  /*ac70*/  R2UR UR5, R13 ;  /* 0x000000000d0572ca */ /* 0x000fe200000e0000 */
[----:B------:R-:W-:Y:S01]  /*ac80*/  VIADD R7, R7, 0x1 ;  /* 0x0000000107077836 */ /* 0x000fe20000000000 */
[----:B------:R-:W-:Y:S01]  /*ac90*/  R2UR UR8, R24 ;  /* 0x00000000180872ca */ /* 0x000fe200000e0000 */
[----:B------:R-:W-:Y:S01]  /*aca0*/  UIADD3.X UR27, URZ, UR25, URZ, UP1, !UPT ;  /* 0x000000193f1b7290 */ /* 0x000fe20008ffe43f */
[----:B------:R-:W-:Y:S01]  /*acb0*/  ISETP.GT.AND P1, PT, R4, 0x1, PT ;  /* 0x000000010400780c */ /* 0x000fe20003f24270 */
[----:B------:R-:W-:Y:S01]  /*acc0*/  UMOV UR20, 0xf0000 ;  /* 0x000f000000147882 */ /* 0x000fe20000000000 */
[----:B------:R-:W-:Y:S01]  /*acd0*/  UMOV UR14, 0x0 ;  /* 0x00000000000e7882 */ /* 0x000fe20000000000 */
[----:B------:R-:W-:Y:S01]  /*ace0*/  UMOV UR15, 0x10000000 ;  /* 0x10000000000f7882 */ /* 0x000fe20000000000 */
[----:B------:R-:W-:Y:S01]  /*acf0*/  ISETP.NE.AND P0, PT, R7, 0x4, PT ;  /* 0x000000040700780c */ /* 0x000fe20003f05270 */
[----:B------:R-:W-:-:S03]  /*ad00*/  VIADD R21, R21, 0x40 ;  /* 0x0000004015157836 */ /* 0x000fc60000000000 */
[----:B------:R-:W-:Y:S01]  /*ad10*/  SEL R14, RZ, 0x1, P0 ;  /* 0x00000001ff0e7807 */ /* 0x000fe20000000000 */
[----:B------:R-:W-:Y:S01]  /*ad20*/  UIADD3 UR5, UR5, 0x100, URZ ;  /* 0x0000010005057890 */ /* 0x000fe2000fffe03f */
[----:B------:R-:W-:Y:S01]  /*ad30*/  SEL R7, R7, RZ, P0 ;  /* 0x000000ff07077207 */ /* 0x000fe20000000000 */
[----:B------:R-:W-:Y:S01]  /*ad40*/  UIADD3 UR16, UR8, 0x10100, URZ ;  /* 0x0001010008107890 */ /* 0x000fe2000fffe03f */
[----:B------:R-:W-:-:S04]  /*ad50*/  LOP3.LUT R5, R5, R14, RZ, 0x3c, !PT ;  /* 0x0000000e05057212 */ /* 0x000fc800078e3cff */
[----:B------:R-:W-:Y:S02]  /*ad60*/  UMOV UR8, UR5 ;  /* 0x0000000500087c82 */ /* 0x000fe40008000000 */
[----:B------:R0:W-:Y:S02]  /*ad70*/  UTMALDG.3D.MULTICAST [UR8], [UR6], UR20, desc[UR14] ;  /* 0x00000e08060073b4 */ /* 0x0001e40008011814 */
[----:B0-----:R-:W-:Y:S01]  /*ad80*/  UMOV UR8, UR16 ;  /* 0x0000001000087c82 */ /* 0x001fe20008000000 */
[----:B------:R-:W-:Y:S02]  /*ad90*/  UMOV UR11, UR19 ;  /* 0x00000013000b7c82 */ /* 0x000fe40008000000 */
[----:B------:R0:W-:Y:S02]  /*ada0*/  UTMALDG.3D [UR8], [UR26], desc[UR14] ;  /* 0x00000e081a0075b4 */ /* 0x0001e40008011000 */
[----:B0-----:R-:W-:Y:S05]  /*adb0*/  @P1 BRA `(.L_x_300) ;  /* 0xfffffffc003c1947 */ /* 0x001fea000383ffff */
.L_x_297:
[----:B------:R-:W-:Y:S05]  /*adc0*/  BSYNC B1 ;  /* 0x0000000000017941 */ /* 0x000fea0003800000 */
.L_x_296:
[----:B------:R-:W-:Y:S01]  /*add0*/  LOP3.LUT P1, RZ, R9, 0xff, RZ, 0xc0, !PT ;  /* 0x000000ff09ff7812 */ /* 0x000fe2000782c0ff */
[----:B------:R-:W-:Y:S01]  /*ade0*/  IMAD.IADD R3, R8, 0x1, R3 ;  /* 0x0000000108037824 */ /* 0x000fe200078e0203 */
[----:B------:R-:W-:Y:S01]  /*adf0*/  IADD3 R16, P2, R16, UR22, RZ ;  /* 0x0000001610107c10 */ /* 0x000fe2000ff5e0ff */
[----:B------:R-:W-:Y:S01]  /*ae00*/  ULDC.64 UR6, c[0x0][0x650] ;  /* 0x0001940000067ab9 */ /* 0x000fe20000000a00 */
[----:B------:R-:W-:Y:S01]  /*ae10*/  BSSY B1, `(.L_x_301) ;  /* 0x000006c000017945 */ /* 0x000fe20003800000 */
[----:B------:R-:W-:Y:S01]  /*ae20*/  IMAD.MOV.U32 R13, RZ, RZ, -0x1 ;  /* 0xffffffffff0d7424 */ /* 0x000fe200078e00ff */
[----:B------:R-:W-:Y:S01]  /*ae30*/  ISETP.GT.U32.AND P0, PT, R3, 0x3, PT ;  /* 0x000000030300780c */ /* 0x000fe20003f04070 */
[----:B------:R-:W-:Y:S01]  /*ae40*/  IMAD.MOV.U32 R7, RZ, RZ, -0x1 ;  /* 0xffffffffff077424 */ /* 0x000fe200078e00ff */
[----:B------:R-:W-:Y:S01]  /*ae50*/  SHF.R.U32.HI R4, RZ, 0x2, R3 ;  /* 0x00000002ff047819 */ /* 0x000fe20000011603 */
[----:B------:R-:W-:Y:S01]  /*ae60*/  IMAD.MOV.U32 R6, RZ, RZ, -0x1 ;  /* 0xffffffffff067424 */ /* 0x000fe200078e00ff */
[----:B------:R-:W-:-:S02]  /*ae70*/  ISETP.LT.U32.AND P0, PT, R8, 0x4, P0 ;  /* 0x000000040800780c */ /* 0x000fc40000701070 */
[----:B------:R-:W-:Y:S01]  /*ae80*/  IADD3.X R17, R17, UR13, RZ, P2, !PT ;  /* 0x0000000d11117c10 */ /* 0x000fe200097fe4ff */
[----:B------:R-:W0:Y:S01]  /*ae90*/  @P1 S2R R10, SR_CgaCtaId ;  /* 0x00000000000a1919 */ /* 0x000e220000008800 */
[----:B------:R-:W-:Y:S02]  /*aea0*/  @P1 MOV R5, 0x400 ;  /* 0x0000040000051802 */ /* 0x000fe40000000f00 */
[----:B------:R-:W-:Y:S02]  /*aeb0*/  ISETP.GE.U32.AND P2, PT, R16, UR6, PT ;  /* 0x0000000610007c0c */ /* 0x000fe4000bf46070 */
[----:B------:R-:W-:Y:S02]  /*aec0*/  LOP3.LUT R4, R4, 0x1, RZ, 0xc0, !PT ;  /* 0x0000000104047812 */ /* 0x000fe400078ec0ff */
[----:B------:R-:W-:Y:S02]  /*aed0*/  LOP3.LUT R3, R3, 0x3, RZ, 0xc0, !PT ;  /* 0x0000000303037812 */ /* 0x000fe400078ec0ff */
[----:B------:R-:W-:-:S02]  /*aee0*/  PRMT R9, RZ, 0x7610, R9 ;  /* 0x00007610ff097816 */ /* 0x000fc40000000009 */
[----:B0-----:R-:W-:-:S04]  /*aef0*/  @P1 LEA R5, R10, R5, 0x18 ;  /* 0x000000050a051211 */ /* 0x001fc800078ec0ff */
[----:B------:R0:W-:Y:S01]  /*af00*/  @P1 SYNCS.ARRIVE.TRANS64.A1T0 RZ, [R5+URZ+0x58], RZ ;  /* 0x000058ff05ff19a7 */ /* 0x0001e2000810003f */
[----:B------:R-:W-:-:S04]  /*af10*/  ISETP.NE.U32.AND P1, PT, R4, 0x1, PT ;  /* 0x000000010400780c */ /* 0x000fc80003f25070 */
[----:B------:R-:W-:Y:S02]  /*af20*/  ISETP.GT.U32.AND P1, PT, R8, 0x3, !P1 ;  /* 0x000000030800780c */ /* 0x000fe40004f24070 */
[----:B0-----:R-:W-:Y:S02]  /*af30*/  SEL R5, RZ, 0x1, !P0 ;  /* 0x00000001ff057807 */ /* 0x001fe40004000000 */
[----:B------:R-:W-:Y:S02]  /*af40*/  ISETP.GE.U32.AND.EX P0, PT, R17, UR7, PT, P2 ;  /* 0x0000000711007c0c */ /* 0x000fe4000bf06120 */
[----:B------:R-:W-:-:S04]  /*af50*/  SEL R4, RZ, 0x1, !P1 ;  /* 0x00000001ff047807 */ /* 0x000fc80004800000 */
[----:B------:R-:W-:Y:S02]  /*af60*/  LOP3.LUT R0, R4, R0, R5, 0x96, !PT ;  /* 0x0000000004007212 */ /* 0x000fe400078e9605 */
[----:B------:R-:W-:-:S05]  /*af70*/  PRMT R4, RZ, 0x7610, R4 ;  /* 0x00007610ff047816 */ /* 0x000fca0000000004 */
[----:B------:R-:W-:Y:S05]  /*af80*/  @P0 BRA `(.L_x_302) ;  /* 0x0000000400500947 */ /* 0x000fea0003800000 */
[----:B------:R-:W0:Y:S01]  /*af90*/  S2R R15, SR_CTAID.X ;  /* 0x00000000000f7919 */ /* 0x000e220000002500 */
[----:B------:R-:W-:Y:S01]  /*afa0*/  ULDC.64 UR6, c[0x0][0x628] ;  /* 0x00018a0000067ab9 */ /* 0x000fe20000000a00 */
[----:B------:R-:W1:Y:S01]  /*afb0*/  LDC R20, c[0x0][0x144] ;  /* 0x00005100ff147b82 */ /* 0x000e620000000800 */
[----:B------:R-:W-:Y:S01]  /*afc0*/  ISETP.NE.U32.AND P0, PT, RZ, UR6, PT ;  /* 0x00000006ff007c0c */ /* 0x000fe2000bf05070 */
[----:B------:R-:W2:Y:S01]  /*afd0*/  S2R R13, SR_CTAID.Y ;  /* 0x00000000000d7919 */ /* 0x000ea20000002600 */
[----:B------:R-:W-:Y:S01]  /*afe0*/  ULDC UR8, c[0x0][0x630] ;  /* 0x00018c0000087ab9 */ /* 0x000fe20000000800 */
[----:B------:R-:W-:Y:S01]  /*aff0*/  ULDC UR9, c[0x0][0x150] ;  /* 0x0000540000097ab9 */ /* 0x000fe20000000800 */
[----:B------:R-:W-:Y:S01]  /*b000*/  ISETP.NE.AND.EX P0, PT, RZ, UR7, PT, P0 ;  /* 0x00000007ff007c0c */ /* 0x000fe2000bf05300 */
[----:B------:R-:W-:Y:S02]  /*b010*/  IMAD.MOV.U32 R4, RZ, RZ, R16 ;  /* 0x000000ffff047224 */ /* 0x000fe400078e0010 */
[----:B------:R-:W-:Y:S01]  /*b020*/  IMAD.MOV.U32 R5, RZ, RZ, R17 ;  /* 0x000000ffff057224 */ /* 0x000fe200078e0011 */
[----:B0-----:R-:W-:-:S09]  /*b030*/  I2FP.F32.U32 R22, R15 ;  /* 0x0000000f00167245 */ /* 0x001fd20000201000 */
[----:B------:R-:W-:Y:S05]  /*b040*/  @!P0 BRA `(.L_x_303) ;  /* 0x0000000000288947 */ /* 0x000fea0003800000 */
[----:B------:R-:W-:Y:S02]  /*b050*/  ULDC UR5, c[0x0][0x634] ;  /* 0x00018d0000057ab9 */ /* 0x000fe40000000800 */
[----:B------:R-:W-:-:S05]  /*b060*/  IADD3 R5, P0, R16, UR5, RZ ;  /* 0x0000000510057c10 */ /* 0x000fca000ff1e0ff */
[----:B------:R-:W-:-:S04]  /*b070*/  IMAD.X R21, RZ, RZ, R17, P0 ;  /* 0x000000ffff157224 */ /* 0x000fc800000e0611 */
[----:B------:R-:W-:-:S04]  /*b080*/  IMAD.WIDE.U32 R6, R21, UR6, RZ ;  /* 0x0000000615067c25 */ /* 0x000fc8000f8e00ff */
[----:B------:R-:W-:-:S04]  /*b090*/  IMAD.WIDE.U32 R6, P0, R5, UR7, R6 ;  /* 0x0000000705067c25 */ /* 0x000fc8000f800006 */
[----:B------:R-:W-:-:S04]  /*b0a0*/  IMAD.WIDE.U32 R4, R5, UR6, RZ ;  /* 0x0000000605047c25 */ /* 0x000fc8000f8e00ff */
[----:B------:R-:W-:Y:S01]  /*b0b0*/  IMAD.MOV.U32 R4, RZ, RZ, R7 ;  /* 0x000000ffff047224 */ /* 0x000fe200078e0007 */
[----:B------:R-:W-:Y:S01]  /*b0c0*/  IADD3 RZ, P1, R5, R6, RZ ;  /* 0x0000000605ff7210 */ /* 0x000fe20007f3e0ff */
[----:B------:R-:W-:-:S04]  /*b0d0*/  IMAD.X R5, RZ, RZ, RZ, P0 ;  /* 0x000000ffff057224 */ /* 0x000fc800000e06ff */
[----:B------:R-:W-:-:S08]  /*b0e0*/  IMAD.WIDE.U32.X R4, R21, UR7, R4, P1 ;  /* 0x0000000715047c25 */ /* 0x000fd000088e0404 */
.L_x_303:
[----:B------:R-:W-:Y:S01]  /*b0f0*/  FMUL R22, R22, UR9 ;  /* 0x0000000916167c20 */ /* 0x000fe20008400000 */
[--C-:B------:R-:W-:Y:S01]  /*b100*/  SHF.R.U64 R14, R4, UR8, R5.reuse ;  /* 0x00000008040e7c19 */ /* 0x100fe20008001205 */
[----:B------:R-:W-:Y:S01]  /*b110*/  ULDC.64 UR6, c[0x0][0x620] ;  /* 0x0001880000067ab9 */ /* 0x000fe20000000a00 */
[----:B------:R-:W-:Y:S01]  /*b120*/  SHF.R.U32.HI R4, RZ, UR8, R5 ;  /* 0x00000008ff047c19 */ /* 0x000fe20008011605 */
[----:B------:R-:W-:Y:S01]  /*b130*/  ULDC.64 UR8, c[0x0][0x640] ;  /* 0x0001900000087ab9 */ /* 0x000fe20000000a00 */
[----:B------:R-:W-:Y:S01]  /*b140*/  IADD3 R5, P0, RZ, -R14, RZ ;  /* 0x8000000eff057210 */ /* 0x000fe20007f1e0ff */
[----:B------:R-:W0:Y:S01]  /*b150*/  F2I.U32.TRUNC.NTZ R22, R22 ;  /* 0x0000001600167305 */ /* 0x000e22000020f000 */
[----:B------:R-:W-:-:S03]  /*b160*/  ULDC UR5, c[0x0][0x618] ;  /* 0x0001860000057ab9 */ /* 0x000fc60000000800 */
[----:B------:R-:W-:Y:S01]  /*b170*/  IMAD.X R4, RZ, RZ, ~R4, P0 ;  /* 0x000000ffff047224 */ /* 0x000fe200000e0e04 */
[----:B------:R-:W-:-:S03]  /*b180*/  ISETP.NE.U32.AND P0, PT, RZ, UR8, PT ;  /* 0x00000008ff007c0c */ /* 0x000fc6000bf05070 */
[----:B------:R-:W-:Y:S01]  /*b190*/  IMAD R4, R4, UR6, RZ ;  /* 0x0000000604047c24 */ /* 0x000fe2000f8e02ff */
[----:B------:R-:W-:-:S03]  /*b1a0*/  ISETP.NE.AND.EX P0, PT, RZ, UR9, PT, P0 ;  /* 0x00000009ff007c0c */ /* 0x000fc6000bf05300 */
[C---:B------:R-:W-:Y:S02]  /*b1b0*/  IMAD R7, R5.reuse, UR7, R4 ;  /* 0x0000000705077c24 */ /* 0x040fe4000f8e0204 */
[----:B------:R-:W-:Y:S01]  /*b1c0*/  IMAD.WIDE.U32 R4, R5, UR6, R16 ;  /* 0x0000000605047c25 */ /* 0x000fe2000f8e0010 */
[----:B------:R-:W-:-:S03]  /*b1d0*/  ULDC UR6, c[0x0][0x154] ;  /* 0x0000550000067ab9 */ /* 0x000fc60000000800 */
[----:B0-----:R-:W-:Y:S02]  /*b1e0*/  IMAD.MOV R6, RZ, RZ, -R22 ;  /* 0x000000ffff067224 */ /* 0x001fe400078e0a16 */
[----:B------:R-:W-:Y:S02]  /*b1f0*/  IMAD.IADD R5, R5, 0x1, R7 ;  /* 0x0000000105057824 */ /* 0x000fe400078e0207 */
[----:B-1----:R-:W-:Y:S01]  /*b200*/  IMAD R15, R20, R6, R15 ;  /* 0x00000006140f7224 */ /* 0x002fe200078e020f */
[----:B--2---:R-:W-:Y:S01]  /*b210*/  I2FP.F32.U32 R6, R13 ;  /* 0x0000000d00067245 */ /* 0x004fe20000201000 */
[----:B------:R-:W0:Y:S01]  /*b220*/  LDC R20, c[0x0][0x148] ;  /* 0x00005200ff147b82 */ /* 0x000e220000000800 */
[--C-:B------:R-:W-:Y:S02]  /*b230*/  SHF.R.U64 R21, R4, UR5, R5.reuse ;  /* 0x0000000504157c19 */ /* 0x100fe40008001205 */
[----:B------:R-:W-:Y:S01]  /*b240*/  SHF.R.U32.HI R4, RZ, UR5, R5 ;  /* 0x00000005ff047c19 */ /* 0x000fe20008011605 */
[----:B------:R-:W-:Y:S01]  /*b250*/  FMUL R6, R6, UR6 ;  /* 0x0000000606067c20 */ /* 0x000fe20008400000 */
[----:B------:R-:W-:-:S02]  /*b260*/  ULDC UR5, c[0x0][0x608] ;  /* 0x0001820000057ab9 */ /* 0x000fc40000000800 */
[--C-:B------:R-:W-:Y:S01]  /*b270*/  SHF.R.U64 R23, R21, UR5, R4.reuse ;  /* 0x0000000515177c19 */ /* 0x100fe20008001204 */
[----:B------:R1:W2:Y:S01]  /*b280*/  F2I.U32.TRUNC.NTZ R24, R6 ;  /* 0x0000000600187305 */ /* 0x0002a2000020f000 */
[----:B------:R-:W-:Y:S01]  /*b290*/  SHF.R.U32.HI R4, RZ, UR5, R4 ;  /* 0x00000005ff047c19 */ /* 0x000fe20008011604 */
[----:B------:R-:W-:-:S03]  /*b2a0*/  ULDC UR5, c[0x0][0x658] ;  /* 0x0001960000057ab9 */ /* 0x000fc60000000800 */
[--C-:B------:R-:W-:Y:S02]  /*b2b0*/  SHF.R.U64 R22, R23, UR5, R4.reuse ;  /* 0x0000000517167c19 */ /* 0x100fe40008001204 */
[----:B------:R-:W-:-:S03]  /*b2c0*/  SHF.R.U32.HI R25, RZ, UR5, R4 ;  /* 0x00000005ff197c19 */ /* 0x000fc60008011604 */
[----:B------:R-:W-:Y:S02]  /*b2d0*/  IMAD.MOV.U32 R4, RZ, RZ, R22 ;  /* 0x000000ffff047224 */ /* 0x000fe400078e0016 */
[----:B------:R-:W-:Y:S01]  /*b2e0*/  IMAD.MOV.U32 R5, RZ, RZ, R25 ;  /* 0x000000ffff057224 */ /* 0x000fe200078e0019 */
[----:B-1----:R-:W-:Y:S06]  /*b2f0*/  @!P0 BRA `(.L_x_304) ;  /* 0x0000000000288947 */ /* 0x002fec0003800000 */
        /* <DEDUP_REMOVED lines=10> */
.L_x_304:
[----:B------:R-:W-:Y:S01]  /*b3a0*/  ISETP.NE.AND P0, PT, R2, 0x1, PT ;  /* 0x000000010200780c */ /* 0x000fe20003f05270 */
[----:B------:R-:W-:Y:S01]  /*b3b0*/  ULDC UR5, c[0x0][0x648] ;  /* 0x0001920000057ab9 */ /* 0x000fe20000000800 */
[----:B------:R-:W-:Y:S01]  /*b3c0*/  LOP3.LUT R23, R23, UR17, RZ, 0xc0, !PT ;  /* 0x0000001117177c12 */ /* 0x000fe2000f8ec0ff */
[----:B--2---:R-:W-:Y:S01]  /*b3d0*/  IMAD.MOV R24, RZ, RZ, -R24 ;  /* 0x000000ffff187224 */ /* 0x004fe200078e0a18 */
[----:B------:R-:W-:Y:S01]  /*b3e0*/  SHF.R.U64 R4, R4, UR5, R5 ;  /* 0x0000000504047c19 */ /* 0x000fe20008001205 */
[----:B------:R-:W-:Y:S01]  /*b3f0*/  ULDC UR5, c[0x0][0x638] ;  /* 0x00018e0000057ab9 */ /* 0x000fe20000000800 */
[----:B------:R-:W-:Y:S01]  /*b400*/  LOP3.LUT R21, R21, UR4, RZ, 0xc0, !PT ;  /* 0x0000000415157c12 */ /* 0x000fe2000f8ec0ff */
[----:B------:R-:W-:Y:S01]  /*b410*/  ULDC UR6, c[0x0][0x610] ;  /* 0x0001840000067ab9 */ /* 0x000fe20000000800 */
[----:B------:R-:W-:Y:S02]  /*b420*/  IMAD.MOV.U32 R6, RZ, RZ, R14 ;  /* 0x000000ffff067224 */ /* 0x000fe400078e000e */
[----:B------:R-:W-:-:S02]  /*b430*/  IMAD.MOV R5, RZ, RZ, -R4 ;  /* 0x000000ffff057224 */ /* 0x000fc400078e0a04 */
[----:B------:R-:W-:Y:S02]  /*b440*/  IMAD R4, R4, UR18, R23 ;  /* 0x0000001204047c24 */ /* 0x000fe4000f8e0217 */
[----:B0-----:R-:W-:Y:S02]  /*b450*/  @P0 IMAD R15, R20, R24, R13 ;  /* 0x00000018140f0224 */ /* 0x001fe400078e020d */
[----:B------:R-:W-:Y:S01]  /*b460*/  IMAD R22, R5, UR5, R22 ;  /* 0x0000000505167c24 */ /* 0x000fe2000f8e0216 */
[----:B------:R-:W-:Y:S01]  /*b470*/  ULDC UR5, c[0x0][0x600] ;  /* 0x0001800000057ab9 */ /* 0x000fe20000000800 */
[----:B------:R-:W-:Y:S02]  /*b480*/  IMAD R15, R4, UR6, R15 ;  /* 0x00000006040f7c24 */ /* 0x000fe4000f8e020f */
[----:B------:R-:W-:Y:S02]  /*b490*/  IMAD R22, R22, UR5, R21 ;  /* 0x0000000516167c24 */ /* 0x000fe4000f8e0215 */
[----:B------:R-:W-:-:S03]  /*b4a0*/  IMAD.MOV.U32 R4, RZ, RZ, 0x1 ;  /* 0x00000001ff047424 */ /* 0x000fc600078e00ff */
[----:B------:R-:W-:Y:S02]  /*b4b0*/  SEL R7, R22, R15, !P0 ;  /* 0x0000000f16077207 */ /* 0x000fe40004000000 */
[----:B------:R-:W-:-:S07]  /*b4c0*/  SEL R13, R15, R22, !P0 ;  /* 0x000000160f0d7207 */ /* 0x000fce0004000000 */
.L_x_302:
[----:B------:R-:W-:Y:S05]  /*b4d0*/  BSYNC B1 ;  /* 0x0000000000017941 */ /* 0x000fea0003800000 */
.L_x_301:
[----:B------:R-:W-:-:S13]  /*b4e0*/  LOP3.LUT P0, RZ, R4, 0xff, RZ, 0xc0, !PT ;  /* 0x000000ff04ff7812 */ /* 0x000fda000780c0ff */
[----:B------:R-:W-:Y:S05]  /*b4f0*/  @P0 BRA `(.L_x_305) ;  /* 0xfffffff400340947 */ /* 0x000fea000383ffff */
[----:B------:R-:W-:Y:S05]  /*b500*/  BSYNC B0 ;  /* 0x0000000000007941 */ /* 0x000fea0003800000 */
.L_x_294:
[----:B------:R-:W-:-:S03]  /*b510*/  UMOV UR5, 0xffffffff ;  /* 0xffffffff00057882 */ /* 0x000fc60000000000 */
[----:B------:R-:W-:Y:S05]  /*b520*/  BRA.DIV UR5, `(.L_x_306) ;  /* 0x0000000605147947 */ /* 0x000fea000b800000 */
[----:B------:R-:W-:-:S13]  /*b530*/  ELECT P6, URZ, PT ;  /* 0x00000000003f782f */ /* 0x000fda00038c0000 */
.L_x_320:
[----:B------:R-:W-:Y:S04]  /*b540*/  BSSY B0, `(.L_x_307) ;  /* 0x000002b000007945 */ /* 0x000fe80003800000 */
[----:B------:R-:W-:Y:S05]  /*b550*/  @!P6 BRA `(.L_x_308) ;  /* 0x0000000000a4e947 */ /* 0x000fea0003800000 */
[----:B------:R-:W-:-:S04]  /*b560*/  LOP3.LUT R19, R19, 0x2, RZ, 0xfc, !PT ;  /* 0x0000000213137812 */ /* 0x000fc800078efcff */
[----:B------:R-:W-:-:S13]  /*b570*/  ISETP.NE.AND P0, PT, R19, 0x3, PT ;  /* 0x000000031300780c */ /* 0x000fda0003f05270 */
[----:B------:R-:W-:Y:S05]  /*b580*/  @!P0 BRA `(.L_x_309) ;  /* 0x0000000000048947 */ /* 0x000fea0003800000 */
[----:B------:R-:W-:Y:S01]  /*b590*/  BPT.TRAP 0x1 ;  /* 0x000000040000795c */ /* 0x000fe20000300000 */
.L_x_309:
[----:B------:R-:W0:Y:S01]  /*b5a0*/  S2R R5, SR_CgaCtaId ;  /* 0x0000000000057919 */ /* 0x000e220000008800 */
[----:B------:R-:W-:Y:S02]  /*b5b0*/  MOV R2, 0x400 ;  /* 0x0000040000027802 */ /* 0x000fe40000000f00 */
[----:B------:R-:W-:Y:S02]  /*b5c0*/  SHF.L.U32 R4, R0, 0x1f, RZ ;  /* 0x0000001f00047819 */ /* 0x000fe400000006ff */
[----:B0-----:R-:W-:-:S05]  /*b5d0*/  LEA R2, R5, R2, 0x18 ;  /* 0x0000000205027211 */ /* 0x001fca00078ec0ff */
[----:B------:R-:W-:-:S04]  /*b5e0*/  VIADD R2, R2, 0x20 ;  /* 0x0000002002027836 */ /* 0x000fc80000000000 */
[C---:B------:R-:W-:Y:S02]  /*b5f0*/  IMAD R7, R3.reuse, 0x8, R2 ;  /* 0x0000000803077824 */ /* 0x040fe400078e0202 */
[----:B------:R-:W-:Y:S02]  /*b600*/  VIADD R3, R3, 0x1 ;  /* 0x0000000103037836 */ /* 0x000fe40000000000 */
[----:B------:R-:W0:Y:S03]  /*b610*/  SYNCS.PHASECHK.TRANS64.TRYWAIT P0, [R7+URZ], R4 ;  /* 0x00000004070075a7 */ /* 0x000e26000800017f */
[----:B------:R-:W-:-:S04]  /*b620*/  ISETP.NE.AND P1, PT, R3, 0x4, PT ;  /* 0x000000040300780c */ /* 0x000fc80003f25270 */
[----:B------:R-:W-:Y:S02]  /*b630*/  SEL R5, RZ, 0x1, P1 ;  /* 0x00000001ff057807 */ /* 0x000fe40000800000 */
[----:B------:R-:W-:Y:S02]  /*b640*/  SEL R3, R3, RZ, P1 ;  /* 0x000000ff03037207 */ /* 0x000fe40000800000 */
[----:B------:R-:W-:-:S03]  /*b650*/  LOP3.LUT R6, R0, R5, RZ, 0x3c, !PT ;  /* 0x0000000500067212 */ /* 0x000fc600078e3cff */
[----:B------:R-:W-:Y:S01]  /*b660*/  IMAD R8, R3, 0x8, R2 ;  /* 0x0000000803087824 */ /* 0x000fe200078e0202 */
[----:B------:R-:W-:Y:S01]  /*b670*/  SHF.L.U32 R5, R6, 0x1f, RZ ;  /* 0x0000001f06057819 */ /* 0x000fe200000006ff */
[----:B0-----:R-:W-:Y:S06]  /*b680*/  @!P0 BRA `(.L_x_310) ;  /* 0x0000000000dc8947 */ /* 0x001fec0003800000 */
.L_x_321:
[----:B------:R-:W1:Y:S01]  /*b690*/  SYNCS.PHASECHK.TRANS64.TRYWAIT P0, [R8+URZ], R5 ;  /* 0x00000005080075a7 */ /* 0x000e62000800017f */
[----:B------:R-:W-:-:S05]  /*b6a0*/  VIADD R0, R3, 0x1 ;  /* 0x0000000103007836 */ /* 0x000fca0000000000 */
[----:B------:R-:W-:-:S04]  /*b6b0*/  ISETP.NE.AND P1, PT, R0, 0x4, PT ;  /* 0x000000040000780c */ /* 0x000fc80003f25270 */
[----:B------:R-:W-:Y:S02]  /*b6c0*/  SEL R3, RZ, 0x1, P1 ;  /* 0x00000001ff037807 */ /* 0x000fe40000800000 */
[----:B0-----:R-:W-:Y:S02]  /*b6d0*/  SEL R7, R0, RZ, P1 ;  /* 0x000000ff00077207 */ /* 0x001fe40000800000 */
[----:B------:R-:W-:-:S03]  /*b6e0*/  LOP3.LUT R9, R6, R3, RZ, 0x3c, !PT ;  /* 0x0000000306097212 */ /* 0x000fc600078e3cff */
[----:B------:R-:W-:Y:S01]  /*b6f0*/  IMAD R11, R7, 0x8, R2 ;  /* 0x00000008070b7824 */ /* 0x000fe200078e0202 */
[----:B------:R-:W-:Y:S01]  /*b700*/  SHF.L.U32 R6, R9, 0x1f, RZ ;  /* 0x0000001f09067819 */ /* 0x000fe200000006ff */
[----:B-1----:R-:W-:Y:S06]  /*b710*/  @!P0 BRA `(.L_x_311) ;  /* 0x0000000000cc8947 */ /* 0x002fec0003800000 */
.L_x_322:
[----:B------:R-:W1:Y:S01]  /*b720*/  SYNCS.PHASECHK.TRANS64.TRYWAIT P0, [R11+URZ], R6 ;  /* 0x000000060b0075a7 */ /* 0x000e62000800017f */
[----:B------:R-:W-:-:S05]  /*b730*/  VIADD R0, R7, 0x1 ;  /* 0x0000000107007836 */ /* 0x000fca0000000000 */
[----:B------:R-:W-:-:S04]  /*b740*/  ISETP.NE.AND P1, PT, R0, 0x4, PT ;  /* 0x000000040000780c */ /* 0x000fc80003f25270 */
[----:B------:R-:W-:Y:S02]  /*b750*/  SEL R4, RZ, 0x1, P1 ;  /* 0x00000001ff047807 */ /* 0x000fe40000800000 */
[----:B------:R-:W-:Y:S02]  /*b760*/  SEL R3, R0, RZ, P1 ;  /* 0x000000ff00037207 */ /* 0x000fe40000800000 */
[----:B------:R-:W-:Y:S01]  /*b770*/  LOP3.LUT R0, R9, R4, RZ, 0x3c, !PT ;  /* 0x0000000409007212 */ /* 0x000fe200078e3cff */
[----:B-1----:R-:W-:Y:S06]  /*b780*/  @!P0 BRA `(.L_x_312) ;  /* 0x0000000000c48947 */ /* 0x002fec0003800000 */
.L_x_323:
[----:B------:R-:W-:Y:S01]  /*b790*/  IMAD R3, R3, 0x8, R2 ;  /* 0x0000000803037824 */ /* 0x000fe200078e0202 */
[----:B------:R-:W-:-:S07]  /*b7a0*/  SHF.L.U32 R0, R0, 0x1f, RZ ;  /* 0x0000001f00007819 */ /* 0x000fce00000006ff */
.L_x_313:
[----:B--2---:R2:W3:Y:S02]  /*b7b0*/  SYNCS.PHASECHK.TRANS64.TRYWAIT P0, [R3+URZ], R0 ;  /* 0x00000000030075a7 */ /* 0x0044e4000800017f */
[----:B---3--:R-:W-:Y:S05]  /*b7c0*/  @!P0 NANOSLEEP.SYNCS 0x989680 ;  /* 0x009896800000895d */ /* 0x008fea0003900000 */
[----:B------:R-:W3:Y:S02]  /*b7d0*/  @!P0 SYNCS.PHASECHK.TRANS64 P0, [R3+URZ], R0 ;  /* 0x00000000030085a7 */ /* 0x000ee4000800007f */
[----:B---3--:R-:W-:Y:S05]  /*b7e0*/  @!P0 BRA `(.L_x_313) ;  /* 0xfffffffc00f08947 */ /* 0x008fea000383ffff */
.L_x_308:
[----:B------:R-:W-:Y:S05]  /*b7f0*/  BSYNC B0 ;  /* 0x0000000000007941 */ /* 0x000fea0003800000 */
.L_x_307:
[----:B------:R-:W-:Y:S05]  /*b800*/  EXIT ;  /* 0x000000000000794d */ /* 0x000fea0003800000 */
.L_x_21:
[----:B---3--:R3:W4:Y:S02]  /*b810*/  SYNCS.PHASECHK.TRANS64.TRYWAIT P1, [R3+URZ], R0 ;  /* 0x00000000030075a7 */ /* 0x008724000802017f */
[----:B----4-:R-:W-:Y:S05]  /*b820*/  @!P1 NANOSLEEP.SYNCS 0x989680 ;  /* 0x009896800000995d */ /* 0x010fea0003900000 */
[----:B------:R-:W4:Y:S02]  /*b830*/  @!P1 SYNCS.PHASECHK.TRANS64 P1, [R3+URZ], R0 ;  /* 0x00000000030095a7 */ /* 0x000f24000802007f */
[----:B----4-:R-:W-:Y:S05]  /*b840*/  @!P1 BRA `(.L_x_21) ;  /* 0xfffffffc00f09947 */ /* 0x010fea000383ffff */
[----:B------:R-:W-:Y:S05]  /*b850*/  BRA `(.L_x_20) ;  /* 0xffffff5c00147947 */ /* 0x000fea000383ffff */
.L_x_26:
[----:B-1----:R1:W2:Y:S02]  /*b860*/  SYNCS.PHASECHK.TRANS64.TRYWAIT P1, [R5+URZ], R4 ;  /* 0x00000004050075a7 */ /* 0x0022a4000802017f */
[----:B--2---:R-:W-:Y:S05]  /*b870*/  @!P1 NANOSLEEP.SYNCS 0x989680 ;  /* 0x009896800000995d */ /* 0x004fea0003900000 */
[----:B------:R-:W2:Y:S02]  /*b880*/  @!P1 SYNCS.PHASECHK.TRANS64 P1, [R5+URZ], R4 ;  /* 0x00000004050095a7 */ /* 0x000ea4000802007f */
[----:B--2---:R-:W-:Y:S05]  /*b890*/  @!P1 BRA `(.L_x_26) ;  /* 0xfffffffc00f09947 */ /* 0x004fea000383ffff */
[----:B------:R-:W-:Y:S05]  /*b8a0*/  BRA `(.L_x_25) ;  /* 0xffffff6000107947 */ /* 0x000fea000383ffff */
.L_x_295:
[----:B------:R-:W-:Y:S01]  /*b8b0*/  BSSY B1, `(.L_x_314) ;  /* 0x0000006000017945 */ /* 0x000fe20003800000 */
[----:B------:R-:W-:-:S07]  /*b8c0*/  IMAD.MOV.U32 R15, RZ, RZ, -0x1 ;  /* 0xffffffffff0f7424 */ /* 0x000fce00078e00ff */
[----:B------:R-:W-:Y:S05]  /*b8d0*/  WARPSYNC.COLLECTIVE R15, `(.L_x_315) ;  /* 0x000000000f0c7348 */ /* 0x000fea0003c00000 */
[----:B------:R-:W-:Y:S02]  /*b8e0*/  ELECT P6, UR62, PT ;  /* 0x00000000003e782f */ /* 0x000fe400038c0000 */
[----:B------:R-:W-:Y:S01]  /*b8f0*/  MOV R14, UR62 ;  /* 0x0000003e000e7c02 */ /* 0x000fe20008000f00 */
[----:B------:R-:W-:Y:S10]  /*b900*/  ENDCOLLECTIVE ;  /* 0x000000000000791b */ /* 0x000ff40003800000 */
.L_x_315:
[----:B------:R-:W-:Y:S05]  /*b910*/  BSYNC B1 ;  /* 0x0000000000017941 */ /* 0x000fea0003800000 */
.L_x_314:
[----:B------:R-:W-:Y:S05]  /*b920*/  BRA `(.L_x_316) ;  /* 0xfffffff000347947 */ /* 0x000fea000383ffff */
.L_x_298:
[----:B0-----:R0:W1:Y:S02]  /*b930*/  SYNCS.PHASECHK.TRANS64.TRYWAIT P0, [R22+URZ+0x20], R13 ;  /* 0x0000200d160075a7 */ /* 0x001064000800017f */
[----:B-1----:R-:W-:Y:S05]  /*b940*/  @!P0 NANOSLEEP.SYNCS 0x989680 ;  /* 0x009896800000895d */ /* 0x002fea0003900000 */
[----:B------:R-:W1:Y:S02]  /*b950*/  @!P0 SYNCS.PHASECHK.TRANS64 P0, [R22+URZ+0x20], R13 ;  /* 0x0000200d160085a7 */ /* 0x000e64000800007f */
[----:B-1----:R-:W-:Y:S05]  /*b960*/  @!P0 BRA `(.L_x_298) ;  /* 0xfffffffc00f08947 */ /* 0x002fea000383ffff */
[----:B------:R-:W-:Y:S05]  /*b970*/  BRA `(.L_x_317) ;  /* 0xfffffff000747947 */ /* 0x000fea000383ffff */
.L_x_306:
[----:B------:R-:W-:Y:S01]  /*b980*/  BSSY B0, `(.L_x_318) ;  /* 0x0000006000007945 */ /* 0x000fe20003800000 */
[----:B------:R-:W-:-:S07]  /*b990*/  IMAD.MOV.U32 R15, RZ, RZ, -0x1 ;  /* 0xffffffffff0f7424 */ /* 0x000fce00078e00ff */
[----:B------:R-:W-:Y:S05]  /*b9a0*/  WARPSYNC.COLLECTIVE R15, `(.L_x_319) ;  /* 0x000000000f0c7348 */ /* 0x000fea0003c00000 */
[----:B------:R-:W-:Y:S02]  /*b9b0*/  ELECT P6, UR62, PT ;  /* 0x00000000003e782f */ /* 0x000fe400038c0000 */
[----:B------:R-:W-:Y:S01]  /*b9c0*/  MOV R14, UR62 ;  /* 0x0000003e000e7c02 */ /* 0x000fe20008000f00 */
[----:B------:R-:W-:Y:S10]  /*b9d0*/  ENDCOLLECTIVE ;  /* 0x000000000000791b */ /* 0x000ff40003800000 */
.L_x_319:
[----:B------:R-:W-:Y:S05]  /*b9e0*/  BSYNC B0 ;  /* 0x0000000000007941 */ /* 0x000fea0003800000 */
.L_x_318:
[----:B------:R-:W-:Y:S05]  /*b9f0*/  BRA `(.L_x_320) ;  /* 0xfffffff800d07947 */ /* 0x000fea000383ffff */
.L_x_310:
[----:B0-----:R0:W1:Y:S02]  /*ba00*/  SYNCS.PHASECHK.TRANS64.TRYWAIT P0, [R7+URZ], R4 ;  /* 0x00000004070075a7 */ /* 0x001064000800017f */
[----:B-1----:R-:W-:Y:S05]  /*ba10*/  @!P0 NANOSLEEP.SYNCS 0x989680 ;  /* 0x009896800000895d */ /* 0x002fea0003900000 */
[----:B------:R-:W1:Y:S02]  /*ba20*/  @!P0 SYNCS.PHASECHK.TRANS64 P0, [R7+URZ], R4 ;  /* 0x00000004070085a7 */ /* 0x000e64000800007f */
[----:B-1----:R-:W-:Y:S05]  /*ba30*/  @!P0 BRA `(.L_x_310) ;  /* 0xfffffffc00f08947 */ /* 0x002fea000383ffff */
[----:B------:R-:W-:Y:S05]  /*ba40*/  BRA `(.L_x_321) ;  /* 0xfffffffc00107947 */ /* 0x000fea000383ffff */
.L_x_311:
[----:B0-----:R0:W1:Y:S02]  /*ba50*/  SYNCS.PHASECHK.TRANS64.TRYWAIT P0, [R8+URZ], R5 ;  /* 0x00000005080075a7 */ /* 0x001064000800017f */
[----:B-1----:R-:W-:Y:S05]  /*ba60*/  @!P0 NANOSLEEP.SYNCS 0x989680 ;  /* 0x009896800000895d */ /* 0x002fea0003900000 */
[----:B------:R-:W1:Y:S02]  /*ba70*/  @!P0 SYNCS.PHASECHK.TRANS64 P0, [R8+URZ], R5 ;  /* 0x00000005080085a7 */ /* 0x000e64000800007f */
[----:B-1----:R-:W-:Y:S05]  /*ba80*/  @!P0 BRA `(.L_x_311) ;  /* 0xfffffffc00f08947 */ /* 0x002fea000383ffff */
[----:B------:R-:W-:Y:S05]  /*ba90*/  BRA `(.L_x_322) ;  /* 0xfffffffc00207947 */ /* 0x000fea000383ffff */
.L_x_312:
[----:B-1----:R1:W2:Y:S02]  /*baa0*/  SYNCS.PHASECHK.TRANS64.TRYWAIT P0, [R11+URZ], R6 ;  /* 0x000000060b0075a7 */ /* 0x0022a4000800017f */
[----:B--2---:R-:W-:Y:S05]  /*bab0*/  @!P0 NANOSLEEP.SYNCS 0x989680 ;  /* 0x009896800000895d */ /* 0x004fea0003900000 */
[----:B------:R-:W2:Y:S02]  /*bac0*/  @!P0 SYNCS.PHASECHK.TRANS64 P0, [R11+URZ], R6 ;  /* 0x000000060b0085a7 */ /* 0x000ea4000800007f */
[----:B--2---:R-:W-:Y:S05]  /*bad0*/  @!P0 BRA `(.L_x_312) ;  /* 0xfffffffc00f08947 */ /* 0x004fea000383ffff */
[----:B------:R-:W-:Y:S05]  /*bae0*/  BRA `(.L_x_323) ;  /* 0xfffffffc00287947 */ /* 0x000fea000383ffff */
.L_x_324:
[----:B------:R-:W-:-:S00]  /*baf0*/  BRA `(.L_x_324) ;  /* 0xfffffffc00fc7947 */ /* 0x000fc0000383ffff */
[----:B------:R-:W-:-:S00]  /*bb00*/  NOP ;  /* 0x0000000000007918 */ /* 0x000fc00000000000 */
[----:B------:R-:W-:-:S00]  /*bb10*/  NOP ;  /* 0x0000000000007918 */ /* 0x000fc00000000000 */
[----:B------:R-:W-:-:S00]  /*bb20*/  NOP ;  /* 0x0000000000007918 */ /* 0x000fc00000000000 */
[----:B------:R-:W-:-:S00]  /*bb30*/  NOP ;  /* 0x0000000000007918 */ /* 0x000fc00000000000 */
[----:B------:R-:W-:-:S00]  /*bb40*/  NOP ;  /* 0x0000000000007918 */ /* 0x000fc00000000000 */
[----:B------:R-:W-:-:S00]  /*bb50*/  NOP ;  /* 0x0000000000007918 */ /* 0x000fc00000000000 */
[----:B------:R-:W-:-:S00]  /*bb60*/  NOP ;  /* 0x0000000000007918 */ /* 0x000fc00000000000 */
[----:B------:R-:W-:-:S00]  /*bb70*/  NOP ;  /* 0x0000000000007918 */ /* 0x000fc00000000000 */
.L_x_325:


//--------------------- .nv.global.init           --------------------------
	.section	.nv.global.init,"aw",@progbits
.nv.global.init:
	.type		$str$22,@object
	.size		$str$22,($str$23 - $str$22)
$str$22:
        /*0000*/ 	.byte	0x6b, 0x5f, 0x74, 0x69, 0x6c, 0x65, 0x5f, 0x63, 0x6f, 0x75, 0x6e, 0x74, 0x20, 0x3e, 0x3d, 0x20
        /*0010*/ 	.byte	0x31, 0x00
	.type		$str$23,@object
	.size		$str$23,(__unnamed_1 - $str$23)
$str$23:
        /*0012*/ 	.byte	0x2f, 0x74, 0x6d, 0x70, 0x2f, 0x63, 0x75, 0x74, 0x6c, 0x61, 0x73, 0x73, 0x5f, 0x73, 0x77, 0x65
        /*0022*/ 	.byte	0x65, 0x70, 0x5f, 0x73, 0x72, 0x63, 0x2f, 0x69, 0x6e, 0x63, 0x6c, 0x75, 0x64, 0x65, 0x2f, 0x63
        /*0032*/ 	.byte	0x75, 0x74, 0x6c, 0x61, 0x73, 0x73, 0x2f, 0x67, 0x65, 0x6d, 0x6d, 0x2f, 0x63, 0x6f, 0x6c, 0x6c
        /*0042*/ 	.byte	0x65, 0x63, 0x74, 0x69, 0x76, 0x65, 0x2f, 0x73, 0x6d, 0x39, 0x30, 0x5f, 0x6d, 0x6d, 0x61, 0x5f
        /*0052*/ 	.byte	0x74, 0x6d, 0x61, 0x5f, 0x67, 0x6d, 0x6d, 0x61, 0x5f, 0x73, 0x73, 0x5f, 0x77, 0x61, 0x72, 0x70
        /*0062*/ 	.byte	0x73, 0x70, 0x65, 0x63, 0x69, 0x61, 0x6c, 0x69, 0x7a, 0x65, 0x64, 0x2e, 0x68, 0x70, 0x70, 0x00
	.type		__unnamed_1,@object
	.size		__unnamed_1,(.L_0 - __unnamed_1)
__unnamed_1:
        /*0072*/ 	.byte	0x76, 0x6f, 0x69, 0x64, 0x20, 0x63, 0x75, 0x74, 0x6c, 0x61, 0x73, 0x73, 0x3a, 0x3a, 0x67, 0x65
        /* <DEDUP_REMOVED lines=180> */
        /*0bc2*/ 	.byte	0x74, 0x69, 0x74, 0x79, 0x5d, 0x00
.L_0:


//--------------------- .nv.shared._ZN7cutlass13device_kernelINS_4gemm6kernel13GemmUniversalIN4cute5tupleIJiiiiEEENS1_10collective13CollectiveMmaINS1_34MainloopSm90TmaGmmaWarpSpecializedILi4ENS5_IJNS4_1CILi1EEENSA_ILi4EEESB_EEENS1_35KernelTmaWarpSpecializedCooperativeEEENS5_IJNSA_ILi128EEENSA_ILi256EEENSA_ILi64EEEEEENS_6half_tENS5_IJlSB_lEEESK_SL_NS4_8TiledMMAINS4_8MMA_AtomIJNS4_4SM904GMMA26MMA_64x256x16_F32F16F16_SSILNSP_5MajorE0ELSR_0ELNSP_7ScaleInE1ELSS_1EEEEEENS4_6LayoutINS5_IJNSA_ILi2EEESB_SB_EEENS5_IJSB_NSA_ILi0EEESY_EEEEENS5_IJNS4_10UnderscoreES11_S11_EEEEENS4_23SM90_TMA_LOAD_MULTICASTENS4_14ComposedLayoutINS4_7SwizzleILi3ELi4ELi3EEENS4_18smem_ptr_flag_bitsILi16EEENSV_INS5_IJNSA_ILi8EEESI_EEENS5_IJSI_SB_EEEEEEEvNS4_8identityENS4_13SM90_TMA_LOADES1E_vS1F_EENS_8epilogue10collective6detail29Sm90TmaWarpSpecializedAdapterINS1J_15DefaultEpilogueISK_SL_SL_NS1I_6thread17LinearCombinationISK_Li1EffLNS1N_9ScaleType4KindE0ELNS_15FloatRoundStyleE2ESK_EENS1_15EpilogueDefaultEEEEEvvEEEEvNT_6ParamsE --------------------------
	.section	.nv.shared._ZN7cutlass13device_kernelINS_4gemm6kernel13GemmUniversalIN4cute5tupleIJiiiiEEENS1_10collective13CollectiveMmaINS1_34MainloopSm90TmaGmmaWarpSpecializedILi4ENS5_IJNS4_1CILi1EEENSA_ILi4EEESB_EEENS1_35KernelTmaWarpSpecializedCooperativeEEENS5_IJNSA_ILi128EEENSA_ILi256EEENSA_ILi64EEEEEENS_6half_tENS5_IJlSB_lEEESK_SL_NS4_8TiledMMAINS4_8MMA_AtomIJNS4_4SM904GMMA26MMA_64x256x16_F32F16F16_SSILNSP_5MajorE0ELSR_0ELNSP_7ScaleInE1ELSS_1EEEEEENS4_6LayoutINS5_IJNSA_ILi2EEESB_SB_EEENS5_IJSB_NSA_ILi0EEESY_EEEEENS5_IJNS4_10UnderscoreES11_S11_EEEEENS4_23SM90_TMA_LOAD_MULTICASTENS4_14ComposedLayoutINS4_7SwizzleILi3ELi4ELi3EEENS4_18smem_ptr_flag_bitsILi16EEENSV_INS5_IJNSA_ILi8EEESI_EEENS5_IJSI_SB_EEEEEEEvNS4_8identityENS4_13SM90_TMA_LOADES1E_vS1F_EENS_8epilogue10collective6detail29Sm90TmaWarpSpecializedAdapterINS1J_15DefaultEpilogueISK_SL_SL_NS1I_6thread17LinearCombinationISK_Li1EffLNS1N_9ScaleType4KindE0ELNS_15FloatRoundStyleE2ESK_EENS1_15EpilogueDefaultEEEEEvvEEEEvNT_6ParamsE,"aw",@nobits
	.sectionflags	@""
	.align	16
	.zero		1024


//--------------------- .nv.shared.reserved.0     --------------------------
	.section	.nv.shared.reserved.0,"aw",@nobits
	.weak		__nv_reservedSMEM_offset_0_alias
	.size		__nv_reservedSMEM_offset_0_alias, 0, 0
	.other		__nv_reservedSMEM_offset_0_alias,@"STO_CUDA_RESERVED_SHARED STV_DEFAULT"
__nv_reservedSMEM_offset_0_alias:
	.zero		0


//--------------------- .nv.global                --------------------------
	.section	.nv.global,"aw",@nobits
.nv.global:
	.type		_ZN40_INTERNAL_41680ceb_4_k_cu_add5f0f6_266404cute1_E,@object
	.size		_ZN40_INTERNAL_41680ceb_4_k_cu_add5f0f6_266404cute1_E,(_ZN40_INTERNAL_41680ceb_4_k_cu_add5f0f6_266404cuda3std3__45__cpo6cbeginE - _ZN40_INTERNAL_41680ceb_4_k_cu_add5f0f6_266404cute1_E)
_ZN40_INTERNAL_41680ceb_4_k_cu_add5f0f6_266404cute1_E:
	.zero		1
	.type		_ZN40_INTERNAL_41680ceb_4_k_cu_add5f0f6_266404cuda3std3__45__cpo6cbeginE,@object
	.size		_ZN40_INTERNAL_41680ceb_4_k_cu_add5f0f6_266404cuda3std3__45__cpo6cbeginE,(_ZN40_INTERNAL_41680ceb_4_k_cu_add5f0f6_266404cuda3std3__48in_placeE - _ZN40_INTERNAL_41680ceb_4_k_cu_add5f0f6_266404cuda3std3__45__cpo6cbeginE)
_ZN40_INTERNAL_41680ceb_4_k_cu_add5f0f6_266404cuda3std3__45__cpo6cbeginE:
	.zero		1
	.type		_ZN40_INTERNAL_41680ceb_4_k_cu_add5f0f6_266404cuda3std3__48in_placeE,@object
	.size		_ZN40_INTERNAL_41680ceb_4_k_cu_add5f0f6_266404cuda3std3__48in_placeE,(_ZN40_INTERNAL_41680ceb_4_k_cu_add5f0f6_266404cuda3std6ranges3__45__cpo9iter_moveE - _ZN40_INTERNAL_41680ceb_4_k_cu_add5f0f6_266404cuda3std3__48in_placeE)
_ZN40_INTERNAL_41680ceb_4_k_cu_add5f0f6_266404cuda3std3__48in_placeE:
	.zero		1
	.type		_ZN40_INTERNAL_41680ceb_4_k_cu_add5f0f6_266404cuda3std6ranges3__45__cpo9iter_moveE,@object
	.size		_ZN40_INTERNAL_41680ceb_4_k_cu_add5f0f6_266404cuda3std6ranges3__45__cpo9iter_moveE,(_ZN40_INTERNAL_41680ceb_4_k_cu_add5f0f6_266404cuda3std3__45__cpo5beginE - _ZN40_INTERNAL_41680ceb_4_k_cu_add5f0f6_266404cuda3std6ranges3__45__cpo9iter_moveE)
_ZN40_INTERNAL_41680ceb_4_k_cu_add5f0f6_266404cuda3std6ranges3__45__cpo9iter_moveE:
	.zero		1
	.type		_ZN40_INTERNAL_41680ceb_4_k_cu_add5f0f6_266404cuda3std3__45__cpo5beginE,@object
	.size		_ZN40_INTERNAL_41680ceb_4_k_cu_add5f0f6_266404cuda3std3__45__cpo5beginE,(_ZN40_INTERNAL_41680ceb_4_k_cu_add5f0f6_266404cuda3std3__442_GLOBAL__N__41680ceb_4_k_cu_add5f0f6_266406ignoreE - _ZN40_INTERNAL_41680ceb_4_k_cu_add5f0f6_266404cuda3std3__45__cpo5beginE)
_ZN40_INTERNAL_41680ceb_4_k_cu_add5f0f6_266404cuda3std3__45__cpo5beginE:
	.zero		1
	.type		_ZN40_INTERNAL_41680ceb_4_k_cu_add5f0f6_266404cuda3std3__442_GLOBAL__N__41680ceb_4_k_cu_add5f0f6_266406ignoreE,@object
	.size		_ZN40_INTERNAL_41680ceb_4_k_cu_add5f0f6_266404cuda3std3__442_GLOBAL__N__41680ceb_4_k_cu_add5f0f6_266406ignoreE,(_ZN40_INTERNAL_41680ceb_4_k_cu_add5f0f6_266404cute7productE - _ZN40_INTERNAL_41680ceb_4_k_cu_add5f0f6_266404cuda3std3__442_GLOBAL__N__41680ceb_4_k_cu_add5f0f6_266406ignoreE)
_ZN40_INTERNAL_41680ceb_4_k_cu_add5f0f6_266404cuda3std3__442_GLOBAL__N__41680ceb_4_k_cu_add5f0f6_266406ignoreE:
	.zero		1
	.type		_ZN40_INTERNAL_41680ceb_4_k_cu_add5f0f6_266404cute7productE,@object
	.size		_ZN40_INTERNAL_41680ceb_4_k_cu_add5f0f6_266404cute7productE,(_ZN40_INTERNAL_41680ceb_4_k_cu_add5f0f6_266404cuda3std3__45__cpo3endE - _ZN40_INTERNAL_41680ceb_4_k_cu_add5f0f6_266404cute7productE)
_ZN40_INTERNAL_41680ceb_4_k_cu_add5f0f6_266404cute7productE:
	.zero		1
	.type		_ZN40_INTERNAL_41680ceb_4_k_cu_add5f0f6_266404cuda3std3__45__cpo3endE,@object
	.size		_ZN40_INTERNAL_41680ceb_4_k_cu_add5f0f6_266404cuda3std3__45__cpo3endE,(_ZN40_INTERNAL_41680ceb_4_k_cu_add5f0f6_266404cuda3std3__419piecewise_constructE - _ZN40_INTERNAL_41680ceb_4_k_cu_add5f0f6_266404cuda3std3__45__cpo3endE)
_ZN40_INTERNAL_41680ceb_4_k_cu_add5f0f6_266404cuda3std3__45__cpo3endE:
	.zero		1
	.type		_ZN40_INTERNAL_41680ceb_4_k_cu_add5f0f6_266404cuda3std3__419piecewise_constructE,@object
	.size		_ZN40_INTERNAL_41680ceb_4_k_cu_add5f0f6_266404cuda3std3__419piecewise_constructE,(_ZN40_INTERNAL_41680ceb_4_k_cu_add5f0f6_266404cuda3std3__45__cpo4cendE - _ZN40_INTERNAL_41680ceb_4_k_cu_add5f0f6_266404cuda3std3__419piecewise_constructE)
_ZN40_INTERNAL_41680ceb_4_k_cu_add5f0f6_266404cuda3std3__419piecewise_constructE:
	.zero		1
	.type		_ZN40_INTERNAL_41680ceb_4_k_cu_add5f0f6_266404cuda3std3__45__cpo4cendE,@object
	.size		_ZN40_INTERNAL_41680ceb_4_k_cu_add5f0f6_266404cuda3std3__45__cpo4cendE,(_ZN40_INTERNAL_41680ceb_4_k_cu_add5f0f6_266404cuda3std6ranges3__45__cpo4swapE - _ZN40_INTERNAL_41680ceb_4_k_cu_add5f0f6_266404cuda3std3__45__cpo4cendE)
_ZN40_INTERNAL_41680ceb_4_k_cu_add5f0f6_266404cuda3std3__45__cpo4cendE:
	.zero		1
	.type		_ZN40_INTERNAL_41680ceb_4_k_cu_add5f0f6_266404cuda3std6ranges3__45__cpo4swapE,@object
	.size		_ZN40_INTERNAL_41680ceb_4_k_cu_add5f0f6_266404cuda3std6ranges3__45__cpo4swapE,(.L_8 - _ZN40_INTERNAL_41680ceb_4_k_cu_add5f0f6_266404cuda3std6ranges3__45__cpo4swapE)
_ZN40_INTERNAL_41680ceb_4_k_cu_add5f0f6_266404cuda3std6ranges3__45__cpo4swapE:
	.zero		1
.L_8:


//--------------------- .nv.constant0._ZN7cutlass13device_kernelINS_4gemm6kernel13GemmUniversalIN4cute5tupleIJiiiiEEENS1_10collective13CollectiveMmaINS1_34MainloopSm90TmaGmmaWarpSpecializedILi4ENS5_IJNS4_1CILi1EEENSA_ILi4EEESB_EEENS1_35KernelTmaWarpSpecializedCooperativeEEENS5_IJNSA_ILi128EEENSA_ILi256EEENSA_ILi64EEEEEENS_6half_tENS5_IJlSB_lEEESK_SL_NS4_8TiledMMAINS4_8MMA_AtomIJNS4_4SM904GMMA26MMA_64x256x16_F32F16F16_SSILNSP_5MajorE0ELSR_0ELNSP_7ScaleInE1ELSS_1EEEEEENS4_6LayoutINS5_IJNSA_ILi2EEESB_SB_EEENS5_IJSB_NSA_ILi0EEESY_EEEEENS5_IJNS4_10UnderscoreES11_S11_EEEEENS4_23SM90_TMA_LOAD_MULTICASTENS4_14ComposedLayoutINS4_7SwizzleILi3ELi4ELi3EEENS4_18smem_ptr_flag_bitsILi16EEENSV_INS5_IJNSA_ILi8EEESI_EEENS5_IJSI_SB_EEEEEEEvNS4_8identityENS4_13SM90_TMA_LOADES1E_vS1F_EENS_8epilogue10collective6detail29Sm90TmaWarpSpecializedAdapterINS1J_15DefaultEpilogueISK_SL_SL_NS1I_6thread17LinearCombinationISK_Li1EffLNS1N_9ScaleType4KindE0ELNS_15FloatRoundStyleE2ESK_EENS1_15EpilogueDefaultEEEEEvvEEEEvNT_6ParamsE --------------------------
	.section	.nv.constant0._ZN7cutlass13device_kernelINS_4gemm6kernel13GemmUniversalIN4cute5tupleIJiiiiEEENS1_10collective13CollectiveMmaINS1_34MainloopSm90TmaGmmaWarpSpecializedILi4ENS5_IJNS4_1CILi1EEENSA_ILi4EEESB_EEENS1_35KernelTmaWarpSpecializedCooperativeEEENS5_IJNSA_ILi128EEENSA_ILi256EEENSA_ILi64EEEEEENS_6half_tENS5_IJlSB_lEEESK_SL_NS4_8TiledMMAINS4_8MMA_AtomIJNS4_4SM904GMMA26MMA_64x256x16_F32F16F16_SSILNSP_5MajorE0ELSR_0ELNSP_7ScaleInE1ELSS_1EEEEEENS4_6LayoutINS5_IJNSA_ILi2EEESB_SB_EEENS5_IJSB_NSA_ILi0EEESY_EEEEENS5_IJNS4_10UnderscoreES11_S11_EEEEENS4_23SM90_TMA_LOAD_MULTICASTENS4_14ComposedLayoutINS4_7SwizzleILi3ELi4ELi3EEENS4_18smem_ptr_flag_bitsILi16EEENSV_INS5_IJNSA_ILi8EEESI_EEENS5_IJSI_SB_EEEEEEEvNS4_8identityENS4_13SM90_TMA_LOADES1E_vS1F_EENS_8epilogue10collective6detail29Sm90TmaWarpSpecializedAdapterINS1J_15DefaultEpilogueISK_SL_SL_NS1I_6thread17LinearCombinationISK_Li1EffLNS1N_9ScaleType4KindE0ELNS_15FloatRoundStyleE2ESK_EENS1_15EpilogueDefaultEEEEEvvEEEEvNT_6ParamsE,"a",@progbits
	.sectionflags	@""
	.align	4
.nv.constant0._ZN7cutlass13device_kernelINS_4gemm6kernel13GemmUniversalIN4cute5tupleIJiiiiEEENS1_10collective13CollectiveMmaINS1_34MainloopSm90TmaGmmaWarpSpecializedILi4ENS5_IJNS4_1CILi1EEENSA_ILi4EEESB_EEENS1_35KernelTmaWarpSpecializedCooperativeEEENS5_IJNSA_ILi128EEENSA_ILi256EEENSA_ILi64EEEEEENS_6half_tENS5_IJlSB_lEEESK_SL_NS4_8TiledMMAINS4_8MMA_AtomIJNS4_4SM904GMMA26MMA_64x256x16_F32F16F16_SSILNSP_5MajorE0ELSR_0ELNSP_7ScaleInE1ELSS_1EEEEEENS4_6LayoutINS5_IJNSA_ILi2EEESB_SB_EEENS5_IJSB_NSA_ILi0EEESY_EEEEENS5_IJNS4_10UnderscoreES11_S11_EEEEENS4_23SM90_TMA_LOAD_MULTICASTENS4_14ComposedLayoutINS4_7SwizzleILi3ELi4ELi3EEENS4_18smem_ptr_flag_bitsILi16EEENSV_INS5_IJNSA_ILi8EEESI_EEENS5_IJSI_SB_EEEEEEEvNS4_8identityENS4_13SM90_TMA_LOADES1E_vS1F_EENS_8epilogue10collective6detail29Sm90TmaWarpSpecializedAdapterINS1J_15DefaultEpilogueISK_SL_SL_NS1I_6thread17LinearCombinationISK_Li1EffLNS1N_9ScaleType4KindE0ELNS_15FloatRoundStyleE2ESK_EENS1_15EpilogueDefaultEEEEEvvEEEEvNT_6ParamsE:
	.zero		1664


//--------------------- SYMBOLS --------------------------

	.type		.nv.reservedSmem.offset0,@object
	.size		.nv.reservedSmem.offset0,0x4
	.type		__assertfail,@function
